	.target	sm_80

	.elftype	@"ET_EXEC"


//--------------------- .note.nv.tkinfo           --------------------------
	.section	.note.nv.tkinfo,"",@"SHT_NOTE"
	.sectionflags	@"SHF_NOTE_NV_TKINFO"
	.tkinfo
        /*0018*/ 	.word	0x00000002
        /*0030*/ 	.string	""
        /*0030*/ 	.string	"ptxas"
        /*0030*/ 	.string	"Cuda compilation tools, release 13.0, V13.0.88"
        /*0030*/ 	.string	"Build cuda_13.0.r13.0/compiler.36424714_0"
        /*0030*/ 	.string	"-v  -suppress-debug-info  -lineinfo  -arch sm_80 "



//--------------------- .note.nv.cuinfo           --------------------------
	.section	.note.nv.cuinfo,"",@"SHT_NOTE"
	.sectionflags	@"SHF_NOTE_NV_CUINFO"
        /*0018*/ 	.short	0x0002
        /*001a*/ 	.short	0x0050
        /*001c*/ 	.short	0x0082
	.zero		2


//--------------------- .nv.info                  --------------------------
	.section	.nv.info,"",@"SHT_CUDA_INFO"
	.align	4


	//----- nvinfo : EIATTR_REGCOUNT
	.align		4
        /*0000*/ 	.byte	0x04, 0x2f
        /*0002*/ 	.short	(.L_1 - .L_0)
	.align		4
.L_0:
        /*0004*/ 	.word	index@(matmul_kernel)
        /*0008*/ 	.word	0x0000007e


	//----- nvinfo : EIATTR_FRAME_SIZE
	.align		4
.L_1:
        /*000c*/ 	.byte	0x04, 0x11
        /*000e*/ 	.short	(.L_3 - .L_2)
	.align		4
.L_2:
        /*0010*/ 	.word	index@(matmul_kernel)
        /*0014*/ 	.word	0x00000000


	//----- nvinfo : EIATTR_MIN_STACK_SIZE
	.align		4
.L_3:
        /*0018*/ 	.byte	0x04, 0x12
        /*001a*/ 	.short	(.L_5 - .L_4)
	.align		4
.L_4:
        /*001c*/ 	.word	index@(matmul_kernel)
        /*0020*/ 	.word	0x00000000
.L_5:


//--------------------- .nv.info.matmul_kernel    --------------------------
	.section	.nv.info.matmul_kernel,"",@"SHT_CUDA_INFO"
	.sectionflags	@""
	.align	4


	//----- nvinfo : EIATTR_CUDA_API_VERSION
	.align		4
        /*0000*/ 	.byte	0x04, 0x37
        /*0002*/ 	.short	(.L_7 - .L_6)
.L_6:
        /*0004*/ 	.word	0x00000082


	//----- nvinfo : EIATTR_SW2861232_WAR
	.align		4
.L_7:
        /*0008*/ 	.byte	0x01, 0x35
	.zero		2


	//----- nvinfo : EIATTR_PARAM_CBANK
	.align		4
        /*000c*/ 	.byte	0x04, 0x0a
        /*000e*/ 	.short	(.L_9 - .L_8)
	.align		4
.L_8:
        /*0010*/ 	.word	index@(.nv.constant0.matmul_kernel)
        /*0014*/ 	.short	0x0160
        /*0016*/ 	.short	0x0050


	//----- nvinfo : EIATTR_CBANK_PARAM_SIZE
	.align		4
.L_9:
        /*0018*/ 	.byte	0x03, 0x19
        /*001a*/ 	.short	0x0050


	//----- nvinfo : EIATTR_KPARAM_INFO
	.align		4
        /*001c*/ 	.byte	0x04, 0x17
        /*001e*/ 	.short	(.L_11 - .L_10)
.L_10:
        /*0020*/ 	.word	0x00000000
        /*0024*/ 	.short	0x000d
        /*0026*/ 	.short	0x0048
        /*0028*/ 	.byte	0x00, 0xf4, 0x21, 0x00


	//----- nvinfo : EIATTR_KPARAM_INFO
	.align		4
.L_11:
        /*002c*/ 	.byte	0x04, 0x17
        /*002e*/ 	.short	(.L_13 - .L_12)
.L_12:
        /*0030*/ 	.word	0x00000000
        /*0034*/ 	.short	0x000c
        /*0036*/ 	.short	0x0040
        /*0038*/ 	.byte	0x00, 0xf4, 0x21, 0x00


	//----- nvinfo : EIATTR_KPARAM_INFO
	.align		4
.L_13:
        /*003c*/ 	.byte	0x04, 0x17
        /*003e*/ 	.short	(.L_15 - .L_14)
.L_14:
        /*0040*/ 	.word	0x00000000
        /*0044*/ 	.short	0x000b
        /*0046*/ 	.short	0x0038
        /*0048*/ 	.byte	0x00, 0xf0, 0x11, 0x00


	//----- nvinfo : EIATTR_KPARAM_INFO
	.align		4
.L_15:
        /*004c*/ 	.byte	0x04, 0x17
        /*004e*/ 	.short	(.L_17 - .L_16)
.L_16:
        /*0050*/ 	.word	0x00000000
        /*0054*/ 	.short	0x000a
        /*0056*/ 	.short	0x0034
        /*0058*/ 	.byte	0x00, 0xf0, 0x11, 0x00


	//----- nvinfo : EIATTR_KPARAM_INFO
	.align		4
.L_17:
        /*005c*/ 	.byte	0x04, 0x17
        /*005e*/ 	.short	(.L_19 - .L_18)
.L_18:
        /*0060*/ 	.word	0x00000000
        /*0064*/ 	.short	0x0009
        /*0066*/ 	.short	0x0030
        /*0068*/ 	.byte	0x00, 0xf0, 0x11, 0x00


	//----- nvinfo : EIATTR_KPARAM_INFO
	.align		4
.L_19:
        /*006c*/ 	.byte	0x04, 0x17
        /*006e*/ 	.short	(.L_21 - .L_20)
.L_20:
        /*0070*/ 	.word	0x00000000
        /*0074*/ 	.short	0x0008
        /*0076*/ 	.short	0x002c
        /*0078*/ 	.byte	0x00, 0xf0, 0x11, 0x00


	//----- nvinfo : EIATTR_KPARAM_INFO
	.align		4
.L_21:
        /*007c*/ 	.byte	0x04, 0x17
        /*007e*/ 	.short	(.L_23 - .L_22)
.L_22:
        /*0080*/ 	.word	0x00000000
        /*0084*/ 	.short	0x0007
        /*0086*/ 	.short	0x0028
        /*0088*/ 	.byte	0x00, 0xf0, 0x11, 0x00


	//----- nvinfo : EIATTR_KPARAM_INFO
	.align		4
.L_23:
        /*008c*/ 	.byte	0x04, 0x17
        /*008e*/ 	.short	(.L_25 - .L_24)
.L_24:
        /*0090*/ 	.word	0x00000000
        /*0094*/ 	.short	0x0006
        /*0096*/ 	.short	0x0024
        /*0098*/ 	.byte	0x00, 0xf0, 0x11, 0x00


	//----- nvinfo : EIATTR_KPARAM_INFO
	.align		4
.L_25:
        /*009c*/ 	.byte	0x04, 0x17
        /*009e*/ 	.short	(.L_27 - .L_26)
.L_26:
        /*00a0*/ 	.word	0x00000000
        /*00a4*/ 	.short	0x0005
        /*00a6*/ 	.short	0x0020
        /*00a8*/ 	.byte	0x00, 0xf0, 0x11, 0x00


	//----- nvinfo : EIATTR_KPARAM_INFO
	.align		4
.L_27:
        /*00ac*/ 	.byte	0x04, 0x17
        /*00ae*/ 	.short	(.L_29 - .L_28)
.L_28:
        /*00b0*/ 	.word	0x00000000
        /*00b4*/ 	.short	0x0004
        /*00b6*/ 	.short	0x001c
        /*00b8*/ 	.byte	0x00, 0xf0, 0x11, 0x00


	//----- nvinfo : EIATTR_KPARAM_INFO
	.align		4
.L_29:
        /*00bc*/ 	.byte	0x04, 0x17
        /*00be*/ 	.short	(.L_31 - .L_30)
.L_30:
        /*00c0*/ 	.word	0x00000000
        /*00c4*/ 	.short	0x0003
        /*00c6*/ 	.short	0x0018
        /*00c8*/ 	.byte	0x00, 0xf0, 0x11, 0x00


	//----- nvinfo : EIATTR_KPARAM_INFO
	.align		4
.L_31:
        /*00cc*/ 	.byte	0x04, 0x17
        /*00ce*/ 	.short	(.L_33 - .L_32)
.L_32:
        /*00d0*/ 	.word	0x00000000
        /*00d4*/ 	.short	0x0002
        /*00d6*/ 	.short	0x0010
        /*00d8*/ 	.byte	0x00, 0xf4, 0x21, 0x00


	//----- nvinfo : EIATTR_KPARAM_INFO
	.align		4
.L_33:
        /*00dc*/ 	.byte	0x04, 0x17
        /*00de*/ 	.short	(.L_35 - .L_34)
.L_34:
        /*00e0*/ 	.word	0x00000000
        /*00e4*/ 	.short	0x0001
        /*00e6*/ 	.short	0x0008
        /*00e8*/ 	.byte	0x00, 0xf4, 0x21, 0x00


	//----- nvinfo : EIATTR_KPARAM_INFO
	.align		4
.L_35:
        /*00ec*/ 	.byte	0x04, 0x17
        /*00ee*/ 	.short	(.L_37 - .L_36)
.L_36:
        /*00f0*/ 	.word	0x00000000
        /*00f4*/ 	.short	0x0000
        /*00f6*/ 	.short	0x0000
        /*00f8*/ 	.byte	0x00, 0xf4, 0x21, 0x00


	//----- nvinfo : EIATTR_MAXREG_COUNT
	.align		4
.L_37:
        /*00fc*/ 	.byte	0x03, 0x1b
        /*00fe*/ 	.short	0x00ff


	//----- nvinfo : EIATTR_NUM_BARRIERS
	.align		4
        /*0100*/ 	.byte	0x02, 0x4c
        /*0102*/ 	.byte	0x01
	.zero		1


	//----- nvinfo : EIATTR_MERCURY_ISA_VERSION
	.align		4
        /*0104*/ 	.byte	0x03, 0x5f
        /*0106*/ 	.short	0x0000


	//----- nvinfo : EIATTR_EXIT_INSTR_OFFSETS
	.align		4
        /*0108*/ 	.byte	0x04, 0x1c
        /*010a*/ 	.short	(.L_39 - .L_38)


	//   ....[0]....
.L_38:
        /*010c*/ 	.word	0x00002c70


	//   ....[1]....
        /*0110*/ 	.word	0x00002ca0


	//----- nvinfo : EIATTR_REQNTID
	.align		4
.L_39:
        /*0114*/ 	.byte	0x04, 0x10
        /*0116*/ 	.short	(.L_41 - .L_40)
.L_40:
        /*0118*/ 	.word	0x00000080
        /*011c*/ 	.word	0x00000001
        /*0120*/ 	.word	0x00000001
.L_41:


//--------------------- .nv.callgraph             --------------------------
	.section	.nv.callgraph,"",@"SHT_CUDA_CALLGRAPH"
	.align	4
	.sectionentsize	8
	.align		4
        /*0000*/ 	.word	0x00000000
	.align		4
        /*0004*/ 	.word	0xffffffff
	.align		4
        /*0008*/ 	.word	0x00000000
	.align		4
        /*000c*/ 	.word	0xfffffffe
	.align		4
        /*0010*/ 	.word	0x00000000
	.align		4
        /*0014*/ 	.word	0xfffffffd
	.align		4
        /*0018*/ 	.word	0x00000000
	.align		4
        /*001c*/ 	.word	0xfffffffc


//--------------------- .nv.rel.action            --------------------------
	.section	.nv.rel.action,"",@"SHT_CUDA_RELOCINFO"
	.align	8
	.sectionentsize	8
        /*0000*/ 	.byte	0x73, 0x00, 0x00, 0x00, 0x00, 0x00, 0x00, 0x00, 0x00, 0x00, 0x00, 0x11, 0x25, 0x00, 0x05, 0x36


//--------------------- .nv.constant0.matmul_kernel --------------------------
	.section	.nv.constant0.matmul_kernel,"a",@progbits
	.sectionflags	@""
	.align	4
.nv.constant0.matmul_kernel:
	.zero		432


//--------------------- .text.matmul_kernel       --------------------------
	.section	.text.matmul_kernel,"ax",@progbits
	.sectioninfo	@"SHI_REGISTERS=126"
	.align	128
        .global         matmul_kernel
        .type           matmul_kernel,@function
        .size           matmul_kernel,(.L_x_3 - matmul_kernel)
        .other          matmul_kernel,@"STO_CUDA_ENTRY STV_DEFAULT"
matmul_kernel:
.text.matmul_kernel:
[----:B------:R-:W-:Y:S02]  /*0000*/  IMAD.MOV.U32 R1, RZ, RZ, c[0x0][0x28] ;  /* 0x00000a00ff017624 */ /* 0x000fe400078e00ff */
[----:B------:R-:W-:Y:S01]  /*0010*/  IMAD.MOV.U32 R6, RZ, RZ, 0xf ;  /* 0x0000000fff067424 */ /* 0x000fe200078e00ff */
[----:B------:R-:W0:Y:S01]  /*0020*/  S2R R5, SR_CTAID.X ;  /* 0x0000000000057919 */ /* 0x000e220000002500 */
[----:B------:R-:W-:-:S03]  /*0030*/  ULDC.64 UR6, c[0x0][0x118] ;  /* 0x0000460000067ab9 */ /* 0x000fc60000000a00 */
[----:B------:R-:W-:-:S04]  /*0040*/  IADD3 R0, R6, c[0x0][0x17c], RZ ;  /* 0x00005f0006007a10 */ /* 0x000fc80007ffe0ff */
[----:B------:R-:W-:-:S04]  /*0050*/  SHF.R.S32.HI R3, RZ, 0x1f, R0 ;  /* 0x0000001fff037819 */ /* 0x000fc80000011400 */
[----:B------:R-:W-:-:S04]  /*0060*/  LEA.HI R3, R3, R0, RZ, 0x4 ;  /* 0x0000000003037211 */ /* 0x000fc800078f20ff */
[----:B------:R-:W-:-:S05]  /*0070*/  SHF.R.S32.HI R3, RZ, 0x4, R3 ;  /* 0x00000004ff037819 */ /* 0x000fca0000011403 */
[----:B------:R-:W-:Y:S01]  /*0080*/  IMAD.SHL.U32 R4, R3, 0x8, RZ ;  /* 0x0000000803047824 */ /* 0x000fe200078e00ff */
[----:B0-----:R-:W-:-:S04]  /*0090*/  IABS R10, R5 ;  /* 0x00000005000a7213 */ /* 0x001fc80000000000 */
[-C--:B------:R-:W-:Y:S02]  /*00a0*/  IABS R7, R4.reuse ;  /* 0x0000000400077213 */ /* 0x080fe40000000000 */
[----:B------:R-:W-:Y:S02]  /*00b0*/  IABS R11, R4 ;  /* 0x00000004000b7213 */ /* 0x000fe40000000000 */
[----:B------:R-:W0:Y:S08]  /*00c0*/  I2F.RP R0, R7 ;  /* 0x0000000700007306 */ /* 0x000e300000209400 */
[----:B0-----:R-:W0:Y:S02]  /*00d0*/  MUFU.RCP R0, R0 ;  /* 0x0000000000007308 */ /* 0x001e240000001000 */
[----:B0-----:R-:W-:Y:S01]  /*00e0*/  IADD3 R2, R0, 0xffffffe, RZ ;  /* 0x0ffffffe00027810 */ /* 0x001fe20007ffe0ff */
[----:B------:R-:W-:-:S05]  /*00f0*/  IMAD.MOV R0, RZ, RZ, -R11 ;  /* 0x000000ffff007224 */ /* 0x000fca00078e0a0b */
[----:B------:R0:W1:Y:S02]  /*0100*/  F2I.FTZ.U32.TRUNC.NTZ R3, R2 ;  /* 0x0000000200037305 */ /* 0x000064000021f000 */
[----:B0-----:R-:W-:Y:S02]  /*0110*/  IMAD.MOV.U32 R2, RZ, RZ, RZ ;  /* 0x000000ffff027224 */ /* 0x001fe400078e00ff */
[----:B-1----:R-:W-:-:S04]  /*0120*/  IMAD.MOV R8, RZ, RZ, -R3 ;  /* 0x000000ffff087224 */ /* 0x002fc800078e0a03 */
[----:B------:R-:W-:Y:S02]  /*0130*/  IMAD R9, R8, R7, RZ ;  /* 0x0000000708097224 */ /* 0x000fe400078e02ff */
[----:B------:R-:W-:Y:S02]  /*0140*/  IMAD.MOV.U32 R8, RZ, RZ, R10 ;  /* 0x000000ffff087224 */ /* 0x000fe400078e000a */
[----:B------:R-:W-:-:S06]  /*0150*/  IMAD.HI.U32 R3, R3, R9, R2 ;  /* 0x0000000903037227 */ /* 0x000fcc00078e0002 */
[----:B------:R-:W-:-:S04]  /*0160*/  IMAD.HI.U32 R3, R3, R8, RZ ;  /* 0x0000000803037227 */ /* 0x000fc800078e00ff */
[----:B------:R-:W-:-:S05]  /*0170*/  IMAD R0, R3, R0, R8 ;  /* 0x0000000003007224 */ /* 0x000fca00078e0208 */
[----:B------:R-:W-:-:S13]  /*0180*/  ISETP.GT.U32.AND P1, PT, R7, R0, PT ;  /* 0x000000000700720c */ /* 0x000fda0003f24070 */
[----:B------:R-:W-:Y:S01]  /*0190*/  @!P1 IMAD.IADD R0, R0, 0x1, -R7 ;  /* 0x0000000100009824 */ /* 0x000fe200078e0a07 */
[----:B------:R-:W-:Y:S02]  /*01a0*/  @!P1 IADD3 R3, R3, 0x1, RZ ;  /* 0x0000000103039810 */ /* 0x000fe40007ffe0ff */
[----:B------:R-:W-:Y:S02]  /*01b0*/  ISETP.NE.AND P1, PT, R4, RZ, PT ;  /* 0x000000ff0400720c */ /* 0x000fe40003f25270 */
[----:B------:R-:W-:Y:S02]  /*01c0*/  ISETP.GE.U32.AND P0, PT, R0, R7, PT ;  /* 0x000000070000720c */ /* 0x000fe40003f06070 */
[----:B------:R-:W-:-:S04]  /*01d0*/  LOP3.LUT R0, R5, R4, RZ, 0x3c, !PT ;  /* 0x0000000405007212 */ /* 0x000fc800078e3cff */
[----:B------:R-:W-:Y:S02]  /*01e0*/  ISETP.GE.AND P2, PT, R0, RZ, PT ;  /* 0x000000ff0000720c */ /* 0x000fe40003f46270 */
[----:B------:R-:W-:-:S05]  /*01f0*/  IADD3 R0, R6, c[0x0][0x178], RZ ;  /* 0x00005e0006007a10 */ /* 0x000fca0007ffe0ff */
[----:B------:R-:W-:-:S05]  /*0200*/  @P0 IADD3 R3, R3, 0x1, RZ ;  /* 0x0000000103030810 */ /* 0x000fca0007ffe0ff */
[----:B------:R-:W-:Y:S01]  /*0210*/  IMAD.MOV.U32 R2, RZ, RZ, R3 ;  /* 0x000000ffff027224 */ /* 0x000fe200078e0003 */
[----:B------:R-:W-:-:S03]  /*0220*/  SHF.R.S32.HI R3, RZ, 0x1f, R0 ;  /* 0x0000001fff037819 */ /* 0x000fc60000011400 */
[----:B------:R-:W-:Y:S01]  /*0230*/  @!P2 IMAD.MOV R2, RZ, RZ, -R2 ;  /* 0x000000ffff02a224 */ /* 0x000fe200078e0a02 */
[----:B------:R-:W-:Y:S02]  /*0240*/  @!P1 LOP3.LUT R2, RZ, R4, RZ, 0x33, !PT ;  /* 0x00000004ff029212 */ /* 0x000fe400078e33ff */
[----:B------:R-:W-:-:S03]  /*0250*/  LEA.HI R3, R3, R0, RZ, 0x4 ;  /* 0x0000000003037211 */ /* 0x000fc600078f20ff */
[----:B------:R-:W-:Y:S02]  /*0260*/  IMAD.SHL.U32 R6, R2, 0x8, RZ ;  /* 0x0000000802067824 */ /* 0x000fe400078e00ff */
[----:B------:R-:W-:-:S03]  /*0270*/  IMAD.MOV R2, RZ, RZ, -R2 ;  /* 0x000000ffff027224 */ /* 0x000fc600078e0a02 */
[----:B------:R-:W-:Y:S01]  /*0280*/  LEA.HI.SX32 R3, R3, -R6, 0x1c ;  /* 0x8000000603037211 */ /* 0x000fe200078fe2ff */
[----:B------:R-:W-:-:S03]  /*0290*/  IMAD R11, R4, R2, R5 ;  /* 0x00000002040b7224 */ /* 0x000fc600078e0205 */
[----:B------:R-:W-:Y:S02]  /*02a0*/  IMNMX R10, R3, 0x8, PT ;  /* 0x00000008030a7817 */ /* 0x000fe40003800200 */
[----:B------:R-:W-:Y:S02]  /*02b0*/  IABS R9, R11 ;  /* 0x0000000b00097213 */ /* 0x000fe40000000000 */
[-C--:B------:R-:W-:Y:S02]  /*02c0*/  IABS R7, R10.reuse ;  /* 0x0000000a00077213 */ /* 0x080fe40000000000 */
[----:B------:R-:W-:Y:S02]  /*02d0*/  IABS R4, R10 ;  /* 0x0000000a00047213 */ /* 0x000fe40000000000 */
[----:B------:R-:W0:Y:S08]  /*02e0*/  I2F.RP R0, R7 ;  /* 0x0000000700007306 */ /* 0x000e300000209400 */
[----:B0-----:R-:W0:Y:S02]  /*02f0*/  MUFU.RCP R0, R0 ;  /* 0x0000000000007308 */ /* 0x001e240000001000 */
[----:B0-----:R-:W-:Y:S01]  /*0300*/  IADD3 R3, R0, 0xffffffe, RZ ;  /* 0x0ffffffe00037810 */ /* 0x001fe20007ffe0ff */
[----:B------:R-:W-:-:S05]  /*0310*/  IMAD.MOV R0, RZ, RZ, -R4 ;  /* 0x000000ffff007224 */ /* 0x000fca00078e0a04 */
[----:B------:R-:W0:Y:S02]  /*0320*/  F2I.FTZ.U32.TRUNC.NTZ R3, R3 ;  /* 0x0000000300037305 */ /* 0x000e24000021f000 */
[----:B0-----:R-:W-:-:S04]  /*0330*/  IMAD.MOV R8, RZ, RZ, -R3 ;  /* 0x000000ffff087224 */ /* 0x001fc800078e0a03 */
[----:B------:R-:W-:Y:S02]  /*0340*/  IMAD.MOV.U32 R2, RZ, RZ, R8 ;  /* 0x000000ffff027224 */ /* 0x000fe400078e0008 */
[----:B------:R-:W0:Y:S02]  /*0350*/  S2R R8, SR_TID.X ;  /* 0x0000000000087919 */ /* 0x000e240000002100 */
[----:B------:R-:W-:Y:S02]  /*0360*/  IMAD R5, R2, R7, RZ ;  /* 0x0000000702057224 */ /* 0x000fe400078e02ff */
[----:B------:R-:W-:-:S04]  /*0370*/  IMAD.MOV.U32 R2, RZ, RZ, RZ ;  /* 0x000000ffff027224 */ /* 0x000fc800078e00ff */
[----:B------:R-:W-:-:S06]  /*0380*/  IMAD.HI.U32 R2, R3, R5, R2 ;  /* 0x0000000503027227 */ /* 0x000fcc00078e0002 */
[----:B------:R-:W-:-:S04]  /*0390*/  IMAD.HI.U32 R2, R2, R9, RZ ;  /* 0x0000000902027227 */ /* 0x000fc800078e00ff */
[----:B------:R-:W-:-:S05]  /*03a0*/  IMAD R0, R2, R0, R9 ;  /* 0x0000000002007224 */ /* 0x000fca00078e0209 */
[----:B------:R-:W-:Y:S02]  /*03b0*/  ISETP.GT.U32.AND P1, PT, R7, R0, PT ;  /* 0x000000000700720c */ /* 0x000fe40003f24070 */
[----:B0-----:R-:W-:Y:S02]  /*03c0*/  LOP3.LUT R4, R8, 0xf, RZ, 0xc0, !PT ;  /* 0x0000000f08047812 */ /* 0x001fe400078ec0ff */
[--C-:B------:R-:W-:Y:S02]  /*03d0*/  SHF.R.U32.HI R74, RZ, 0x4, R8.reuse ;  /* 0x00000004ff4a7819 */ /* 0x100fe40000011608 */
[----:B------:R-:W-:Y:S02]  /*03e0*/  SHF.R.U32.HI R75, RZ, 0x4, R8 ;  /* 0x00000004ff4b7819 */ /* 0x000fe40000011608 */
[----:B------:R-:W-:-:S05]  /*03f0*/  SGXT.U32 R74, R74, 0x3 ;  /* 0x000000034a4a781a */ /* 0x000fca0000000000 */
[----:B------:R-:W-:Y:S01]  /*0400*/  @!P1 IMAD.IADD R0, R0, 0x1, -R7 ;  /* 0x0000000100009824 */ /* 0x000fe200078e0a07 */
[----:B------:R-:W-:Y:S02]  /*0410*/  @!P1 IADD3 R2, R2, 0x1, RZ ;  /* 0x0000000102029810 */ /* 0x000fe40007ffe0ff */
[----:B------:R-:W-:Y:S02]  /*0420*/  ISETP.NE.AND P1, PT, R10, RZ, PT ;  /* 0x000000ff0a00720c */ /* 0x000fe40003f25270 */
[----:B------:R-:W-:Y:S02]  /*0430*/  ISETP.GE.U32.AND P0, PT, R0, R7, PT ;  /* 0x000000070000720c */ /* 0x000fe40003f06070 */
[----:B------:R-:W-:-:S04]  /*0440*/  LOP3.LUT R0, R11, R10, RZ, 0x3c, !PT ;  /* 0x0000000a0b007212 */ /* 0x000fc800078e3cff */
[----:B------:R-:W-:Y:S01]  /*0450*/  ISETP.GE.AND P2, PT, R0, RZ, PT ;  /* 0x000000ff0000720c */ /* 0x000fe20003f46270 */
[----:B------:R-:W-:-:S05]  /*0460*/  IMAD.MOV.U32 R0, RZ, RZ, c[0x0][0x180] ;  /* 0x00006000ff007624 */ /* 0x000fca00078e00ff */
[----:B------:R-:W-:Y:S02]  /*0470*/  IADD3 R0, R0, 0x7f, RZ ;  /* 0x0000007f00007810 */ /* 0x000fe40007ffe0ff */
[----:B------:R-:W-:Y:S02]  /*0480*/  @P0 IADD3 R2, R2, 0x1, RZ ;  /* 0x0000000102020810 */ /* 0x000fe40007ffe0ff */
[----:B------:R-:W-:-:S03]  /*0490*/  ISETP.GT.AND P0, PT, R0, 0x7f, PT ;  /* 0x0000007f0000780c */ /* 0x000fc60003f04270 */
[----:B------:R-:W-:Y:S01]  /*04a0*/  @!P2 IMAD.MOV R2, RZ, RZ, -R2 ;  /* 0x000000ffff02a224 */ /* 0x000fe200078e0a02 */
[----:B------:R-:W-:-:S05]  /*04b0*/  @!P1 LOP3.LUT R2, RZ, R10, RZ, 0x33, !PT ;  /* 0x0000000aff029212 */ /* 0x000fca00078e33ff */
[----:B------:R-:W-:-:S04]  /*04c0*/  IMAD.MOV R3, RZ, RZ, -R2 ;  /* 0x000000ffff037224 */ /* 0x000fc800078e0a02 */
[----:B------:R-:W-:Y:S01]  /*04d0*/  IMAD R3, R10, R3, R11 ;  /* 0x000000030a037224 */ /* 0x000fe200078e020b */
[----:B------:R-:W-:Y:S01]  /*04e0*/  @!P0 PRMT R44, RZ, 0x7610, R44 ;  /* 0x00007610ff2c8816 */ /* 0x000fe2000000002c */
[----:B------:R-:W-:Y:S01]  /*04f0*/  @!P0 IMAD.SHL.U32 R5, R8, 0x20, RZ ;  /* 0x0000002008058824 */ /* 0x000fe200078e00ff */
[----:B------:R-:W-:Y:S01]  /*0500*/  @!P0 PRMT R46, RZ, 0x7610, R46 ;  /* 0x00007610ff2e8816 */ /* 0x000fe2000000002e */
[----:B------:R-:W-:Y:S01]  /*0510*/  IMAD.IADD R3, R6, 0x1, R3 ;  /* 0x0000000106037824 */ /* 0x000fe200078e0203 */
[----:B------:R-:W-:Y:S01]  /*0520*/  @!P0 PRMT R44, R44, 0x5410, RZ ;  /* 0x000054102c2c8816 */ /* 0x000fe200000000ff */
[----:B------:R-:W-:Y:S01]  /*0530*/  @!P0 IMAD.SHL.U32 R6, R8, 0x10, RZ ;  /* 0x0000001008068824 */ /* 0x000fe200078e00ff */
[----:B------:R-:W-:Y:S01]  /*0540*/  @!P0 PRMT R46, R46, 0x5410, RZ ;  /* 0x000054102e2e8816 */ /* 0x000fe200000000ff */
[----:B------:R-:W-:Y:S01]  /*0550*/  IMAD R7, R3, 0x10, R4 ;  /* 0x0000001003077824 */ /* 0x000fe200078e0204 */
[----:B------:R-:W-:Y:S01]  /*0560*/  @!P0 LOP3.LUT R5, R5, 0x60, RZ, 0xc0, !PT ;  /* 0x0000006005058812 */ /* 0x000fe200078ec0ff */
[----:B------:R-:W-:Y:S01]  /*0570*/  IMAD.SHL.U32 R4, R2, 0x10, RZ ;  /* 0x0000001002047824 */ /* 0x000fe200078e00ff */
[----:B------:R-:W-:Y:S05]  /*0580*/  @!P0 BRA `(.L_x_0) ;  /* 0x000024d000008947 */ /* 0x000fea0003800000 */
[----:B------:R-:W-:Y:S01]  /*0590*/  IABS R2, c[0x0][0x17c] ;  /* 0x00005f0000027a13 */ /* 0x000fe20000000000 */
[----:B------:R-:W-:Y:S01]  /*05a0*/  CS2R R44, SRZ ;  /* 0x00000000002c7805 */ /* 0x000fe2000001ff00 */
[C---:B------:R-:W-:Y:S01]  /*05b0*/  IADD3 R3, R4.reuse, 0xf, RZ ;  /* 0x0000000f04037810 */ /* 0x040fe20007ffe0ff */
[----:B------:R-:W-:Y:S01]  /*05c0*/  CS2R R46, SRZ ;  /* 0x00000000002e7805 */ /* 0x000fe2000001ff00 */
[----:B------:R-:W0:Y:S01]  /*05d0*/  I2F.RP R5, R2 ;  /* 0x0000000200057306 */ /* 0x000e220000209400 */
[----:B------:R-:W-:Y:S01]  /*05e0*/  IADD3 R15, R4, 0xc, RZ ;  /* 0x0000000c040f7810 */ /* 0x000fe20007ffe0ff */
[----:B------:R-:W-:Y:S01]  /*05f0*/  ULDC UR4, c[0x0][0x180] ;  /* 0x0000600000047ab9 */ /* 0x000fe20000000800 */
[----:B------:R-:W-:-:S02]  /*0600*/  IABS R6, R3 ;  /* 0x0000000300067213 */ /* 0x000fc40000000000 */
[----:B------:R-:W-:Y:S02]  /*0610*/  IABS R13, R15 ;  /* 0x0000000f000d7213 */ /* 0x000fe40000000000 */
[C---:B------:R-:W-:Y:S02]  /*0620*/  IADD3 R14, R4.reuse, 0xd, RZ ;  /* 0x0000000d040e7810 */ /* 0x040fe40007ffe0ff */
[----:B------:R-:W-:Y:S02]  /*0630*/  ISETP.GE.AND P6, PT, R15, RZ, PT ;  /* 0x000000ff0f00720c */ /* 0x000fe40003fc6270 */
[----:B------:R-:W-:Y:S02]  /*0640*/  IABS R12, R14 ;  /* 0x0000000e000c7213 */ /* 0x000fe40000000000 */
[C---:B------:R-:W-:Y:S02]  /*0650*/  IADD3 R20, R4.reuse, 0x7, RZ ;  /* 0x0000000704147810 */ /* 0x040fe40007ffe0ff */
[----:B------:R-:W-:Y:S01]  /*0660*/  IADD3 R22, R4, 0x6, RZ ;  /* 0x0000000604167810 */ /* 0x000fe20007ffe0ff */
[----:B0-----:R-:W0:Y:S01]  /*0670*/  MUFU.RCP R5, R5 ;  /* 0x0000000500057308 */ /* 0x001e220000001000 */
[----:B------:R-:W-:-:S02]  /*0680*/  IABS R23, R20 ;  /* 0x0000001400177213 */ /* 0x000fc40000000000 */
[----:B------:R-:W-:Y:S02]  /*0690*/  IABS R39, c[0x0][0x178] ;  /* 0x00005e0000277a13 */ /* 0x000fe40000000000 */
[----:B------:R-:W-:Y:S02]  /*06a0*/  IABS R25, R22 ;  /* 0x0000001600197213 */ /* 0x000fe40000000000 */
[C---:B------:R-:W-:Y:S02]  /*06b0*/  IADD3 R26, R4.reuse, 0x4, RZ ;  /* 0x00000004041a7810 */ /* 0x040fe40007ffe0ff */
[C---:B------:R-:W-:Y:S02]  /*06c0*/  IADD3 R18, R4.reuse, 0x3, RZ ;  /* 0x0000000304127810 */ /* 0x040fe40007ffe0ff */
[----:B------:R-:W-:Y:S02]  /*06d0*/  IADD3 R24, R4, 0x5, RZ ;  /* 0x0000000504187810 */ /* 0x000fe40007ffe0ff */
[----:B------:R-:W-:-:S02]  /*06e0*/  IABS R29, R26 ;  /* 0x0000001a001d7213 */ /* 0x000fc40000000000 */
[----:B------:R-:W-:Y:S02]  /*06f0*/  IABS R31, R18 ;  /* 0x00000012001f7213 */ /* 0x000fe40000000000 */
[----:B0-----:R-:W-:Y:S02]  /*0700*/  IADD3 R10, R5, 0xffffffe, RZ ;  /* 0x0ffffffe050a7810 */ /* 0x001fe40007ffe0ff */
[C---:B------:R-:W-:Y:S02]  /*0710*/  IADD3 R28, R4.reuse, 0x2, RZ ;  /* 0x00000002041c7810 */ /* 0x040fe40007ffe0ff */
[----:B------:R0:W1:Y:S01]  /*0720*/  F2I.FTZ.U32.TRUNC.NTZ R11, R10 ;  /* 0x0000000a000b7305 */ /* 0x000062000021f000 */
[----:B------:R-:W-:Y:S02]  /*0730*/  IABS R27, R24 ;  /* 0x00000018001b7213 */ /* 0x000fe40000000000 */
[----:B------:R-:W-:Y:S02]  /*0740*/  IABS R33, R28 ;  /* 0x0000001c00217213 */ /* 0x000fe40000000000 */
[----:B------:R-:W-:-:S02]  /*0750*/  IADD3 R30, R4, 0x1, RZ ;  /* 0x00000001041e7810 */ /* 0x000fc40007ffe0ff */
[----:B------:R-:W-:Y:S01]  /*0760*/  IABS R37, R4 ;  /* 0x0000000400257213 */ /* 0x000fe20000000000 */
[----:B0-----:R-:W-:Y:S01]  /*0770*/  IMAD.MOV.U32 R10, RZ, RZ, RZ ;  /* 0x000000ffff0a7224 */ /* 0x001fe200078e00ff */
[----:B------:R-:W-:Y:S02]  /*0780*/  IABS R35, R30 ;  /* 0x0000001e00237213 */ /* 0x000fe40000000000 */
[----:B------:R-:W-:Y:S02]  /*0790*/  IABS R60, R7 ;  /* 0x00000007003c7213 */ /* 0x000fe40000000000 */
[----:B------:R-:W-:Y:S01]  /*07a0*/  LOP3.LUT R72, R8, 0x7f, RZ, 0xc0, !PT ;  /* 0x0000007f08487812 */ /* 0x000fe200078ec0ff */
[--C-:B-1----:R-:W-:Y:S01]  /*07b0*/  IMAD.MOV R9, RZ, RZ, -R11.reuse ;  /* 0x000000ffff097224 */ /* 0x102fe200078e0a0b */
[C---:B------:R-:W-:Y:S02]  /*07c0*/  LOP3.LUT R73, R74.reuse, 0x8, RZ, 0xfc, !PT ;  /* 0x000000084a497812 */ /* 0x040fe400078efcff */
[C---:B------:R-:W-:Y:S01]  /*07d0*/  LOP3.LUT R71, R74.reuse, 0x10, RZ, 0xfc, !PT ;  /* 0x000000104a477812 */ /* 0x040fe200078efcff */
[----:B------:R-:W-:Y:S01]  /*07e0*/  IMAD R9, R9, R2, RZ ;  /* 0x0000000209097224 */ /* 0x000fe200078e02ff */
[C---:B------:R-:W-:Y:S01]  /*07f0*/  LOP3.LUT R70, R74.reuse, 0x18, RZ, 0xfc, !PT ;  /* 0x000000184a467812 */ /* 0x040fe200078efcff */
[----:B------:R-:W-:Y:S01]  /*0800*/  IMAD R56, R73, c[0x0][0x188], RZ ;  /* 0x0000620049387a24 */ /* 0x000fe200078e02ff */
[C---:B------:R-:W-:Y:S01]  /*0810*/  LOP3.LUT R69, R74.reuse, 0x20, RZ, 0xfc, !PT ;  /* 0x000000204a457812 */ /* 0x040fe200078efcff */
[----:B------:R-:W-:Y:S01]  /*0820*/  IMAD.HI.U32 R11, R11, R9, R10 ;  /* 0x000000090b0b7227 */ /* 0x000fe200078e000a */
[----:B------:R-:W-:-:S02]  /*0830*/  LOP3.LUT R68, R74, 0x28, RZ, 0xfc, !PT ;  /* 0x000000284a447812 */ /* 0x000fc400078efcff */
[----:B------:R-:W-:Y:S01]  /*0840*/  LOP3.LUT R67, R74, 0x30, RZ, 0xfc, !PT ;  /* 0x000000304a437812 */ /* 0x000fe200078efcff */
[----:B------:R-:W-:Y:S01]  /*0850*/  IMAD.MOV.U32 R9, RZ, RZ, R6 ;  /* 0x000000ffff097224 */ /* 0x000fe200078e0006 */
[----:B------:R-:W-:Y:S01]  /*0860*/  IADD3 R6, R4, 0xe, RZ ;  /* 0x0000000e04067810 */ /* 0x000fe20007ffe0ff */
[----:B------:R-:W-:Y:S01]  /*0870*/  IMAD R52, R68, c[0x0][0x188], RZ ;  /* 0x0000620044347a24 */ /* 0x000fe200078e02ff */
[----:B------:R-:W-:Y:S01]  /*0880*/  IADD3 R66, R75, 0x38, RZ ;  /* 0x000000384b427810 */ /* 0x000fe20007ffe0ff */
[----:B------:R-:W-:Y:S01]  /*0890*/  IMAD.HI.U32 R5, R11, R9, RZ ;  /* 0x000000090b057227 */ /* 0x000fe200078e00ff */
[----:B------:R-:W-:Y:S02]  /*08a0*/  IABS R10, R6 ;  /* 0x00000006000a7213 */ /* 0x000fe40000000000 */
[----:B------:R-:W-:Y:S01]  /*08b0*/  ISETP.GE.AND P1, PT, R6, RZ, PT ;  /* 0x000000ff0600720c */ /* 0x000fe20003f26270 */
[----:B------:R-:W-:Y:S01]  /*08c0*/  IMAD.MOV R5, RZ, RZ, -R5 ;  /* 0x000000ffff057224 */ /* 0x000fe200078e0a05 */
[----:B------:R-:W-:Y:S01]  /*08d0*/  IADD3 R6, R4, 0xb, RZ ;  /* 0x0000000b04067810 */ /* 0x000fe20007ffe0ff */
[----:B------:R-:W-:-:S02]  /*08e0*/  IMAD R51, R67, c[0x0][0x188], RZ ;  /* 0x0000620043337a24 */ /* 0x000fc400078e02ff */
[----:B------:R-:W-:Y:S01]  /*08f0*/  IMAD R9, R2, R5, R9 ;  /* 0x0000000502097224 */ /* 0x000fe200078e0209 */
[----:B------:R-:W-:Y:S01]  /*0900*/  IABS R15, R6 ;  /* 0x00000006000f7213 */ /* 0x000fe20000000000 */
[----:B------:R-:W-:-:S03]  /*0910*/  IMAD.HI.U32 R5, R11, R10, RZ ;  /* 0x0000000a0b057227 */ /* 0x000fc600078e00ff */
[C---:B------:R-:W-:Y:S01]  /*0920*/  ISETP.GT.U32.AND P0, PT, R2.reuse, R9, PT ;  /* 0x000000090200720c */ /* 0x040fe20003f04070 */
[----:B------:R-:W-:Y:S02]  /*0930*/  IMAD.MOV R5, RZ, RZ, -R5 ;  /* 0x000000ffff057224 */ /* 0x000fe400078e0a05 */
[----:B------:R-:W-:Y:S02]  /*0940*/  IMAD R53, R69, c[0x0][0x188], RZ ;  /* 0x0000620045357a24 */ /* 0x000fe400078e02ff */
[----:B------:R-:W-:Y:S02]  /*0950*/  IMAD R10, R2, R5, R10 ;  /* 0x00000005020a7224 */ /* 0x000fe400078e020a */
[----:B------:R-:W-:-:S03]  /*0960*/  IMAD.HI.U32 R5, R11, R12, RZ ;  /* 0x0000000c0b057227 */ /* 0x000fc600078e00ff */
[----:B------:R-:W-:Y:S01]  /*0970*/  ISETP.GT.U32.AND P4, PT, R2, R10, PT ;  /* 0x0000000a0200720c */ /* 0x000fe20003f84070 */
[----:B------:R-:W-:Y:S02]  /*0980*/  IMAD.MOV R5, RZ, RZ, -R5 ;  /* 0x000000ffff057224 */ /* 0x000fe400078e0a05 */
[----:B------:R-:W-:Y:S01]  /*0990*/  @!P0 IMAD.IADD R9, R9, 0x1, -R2 ;  /* 0x0000000109098824 */ /* 0x000fe200078e0a02 */
[----:B------:R-:W-:Y:S01]  /*09a0*/  ISETP.GE.AND P0, PT, R3, RZ, PT ;  /* 0x000000ff0300720c */ /* 0x000fe20003f06270 */
[----:B------:R-:W-:-:S03]  /*09b0*/  IMAD.HI.U32 R3, R11, R13, RZ ;  /* 0x0000000d0b037227 */ /* 0x000fc600078e00ff */
[C---:B------:R-:W-:Y:S01]  /*09c0*/  ISETP.GT.U32.AND P3, PT, R2.reuse, R9, PT ;  /* 0x000000090200720c */ /* 0x040fe20003f64070 */
[----:B------:R-:W-:Y:S02]  /*09d0*/  IMAD.MOV R3, RZ, RZ, -R3 ;  /* 0x000000ffff037224 */ /* 0x000fe400078e0a03 */
[----:B------:R-:W-:Y:S01]  /*09e0*/  IMAD R5, R2, R5, R12 ;  /* 0x0000000502057224 */ /* 0x000fe200078e020c */
[----:B------:R-:W-:Y:S01]  /*09f0*/  IADD3 R12, R4, 0xa, RZ ;  /* 0x0000000a040c7810 */ /* 0x000fe20007ffe0ff */
[--C-:B------:R-:W-:Y:S01]  /*0a00*/  @!P4 IMAD.IADD R10, R10, 0x1, -R2.reuse ;  /* 0x000000010a0ac824 */ /* 0x100fe200078e0a02 */
[----:B------:R-:W-:Y:S01]  /*0a10*/  ISETP.GE.AND P4, PT, R14, RZ, PT ;  /* 0x000000ff0e00720c */ /* 0x000fe20003f86270 */
[C---:B------:R-:W-:Y:S01]  /*0a20*/  IMAD R3, R2.reuse, R3, R13 ;  /* 0x0000000302037224 */ /* 0x040fe200078e020d */
[----:B------:R-:W-:Y:S01]  /*0a30*/  ISETP.GT.U32.AND P2, PT, R2, R5, PT ;  /* 0x000000050200720c */ /* 0x000fe20003f44070 */
[----:B------:R-:W-:Y:S01]  /*0a40*/  IMAD R54, R70, c[0x0][0x188], RZ ;  /* 0x0000620046367a24 */ /* 0x000fe200078e02ff */
[----:B------:R-:W-:Y:S01]  /*0a50*/  ISETP.GT.U32.AND P5, PT, R2, R10, PT ;  /* 0x0000000a0200720c */ /* 0x000fe20003fa4070 */
[----:B------:R-:W-:Y:S01]  /*0a60*/  IMAD R55, R71, c[0x0][0x188], RZ ;  /* 0x0000620047377a24 */ /* 0x000fe200078e02ff */
[----:B------:R-:W-:Y:S01]  /*0a70*/  IABS R17, R12 ;  /* 0x0000000c00117213 */ /* 0x000fe20000000000 */
[----:B------:R-:W-:Y:S01]  /*0a80*/  @!P3 IMAD.IADD R9, R9, 0x1, -R2 ;  /* 0x000000010909b824 */ /* 0x000fe200078e0a02 */
[----:B------:R-:W-:Y:S01]  /*0a90*/  ISETP.GE.AND P3, PT, R6, RZ, PT ;  /* 0x000000ff0600720c */ /* 0x000fe20003f66270 */
[----:B------:R-:W-:Y:S01]  /*0aa0*/  IMAD.HI.U32 R6, R11, R15, RZ ;  /* 0x0000000f0b067227 */ /* 0x000fe200078e00ff */
[----:B------:R-:W-:-:S03]  /*0ab0*/  IADD3 R13, R4, 0x8, RZ ;  /* 0x00000008040d7810 */ /* 0x000fc60007ffe0ff */
[----:B------:R-:W-:Y:S01]  /*0ac0*/  IMAD.MOV R6, RZ, RZ, -R6 ;  /* 0x000000ffff067224 */ /* 0x000fe200078e0a06 */
[----:B------:R-:W-:Y:S01]  /*0ad0*/  IABS R21, R13 ;  /* 0x0000000d00157213 */ /* 0x000fe20000000000 */
[--C-:B------:R-:W-:Y:S01]  /*0ae0*/  @!P2 IMAD.IADD R5, R5, 0x1, -R2.reuse ;  /* 0x000000010505a824 */ /* 0x100fe200078e0a02 */
[----:B------:R-:W-:Y:S01]  /*0af0*/  ISETP.GE.AND P2, PT, R12, RZ, PT ;  /* 0x000000ff0c00720c */ /* 0x000fe20003f46270 */
[----:B------:R-:W-:Y:S01]  /*0b00*/  @!P5 IMAD.IADD R10, R10, 0x1, -R2 ;  /* 0x000000010a0ad824 */ /* 0x000fe200078e0a02 */
[C---:B------:R-:W-:Y:S01]  /*0b10*/  ISETP.GT.U32.AND P5, PT, R2.reuse, R3, PT ;  /* 0x000000030200720c */ /* 0x040fe20003fa4070 */
[----:B------:R-:W-:Y:S01]  /*0b20*/  IMAD R15, R2, R6, R15 ;  /* 0x00000006020f7224 */ /* 0x000fe200078e020f */
[----:B------:R-:W-:Y:S01]  /*0b30*/  IADD3 R12, R4, 0x9, RZ ;  /* 0x00000009040c7810 */ /* 0x000fe20007ffe0ff */
[----:B------:R-:W-:Y:S02]  /*0b40*/  @!P1 IMAD.MOV R10, RZ, RZ, -R10 ;  /* 0x000000ffff0a9224 */ /* 0x000fe400078e0a0a */
[----:B------:R-:W-:Y:S01]  /*0b50*/  @!P0 IMAD.MOV R9, RZ, RZ, -R9 ;  /* 0x000000ffff098224 */ /* 0x000fe200078e0a09 */
[----:B------:R-:W-:-:S02]  /*0b60*/  ISETP.GE.AND P1, PT, R12, RZ, PT ;  /* 0x000000ff0c00720c */ /* 0x000fc40003f26270 */
[----:B------:R-:W-:Y:S01]  /*0b70*/  IABS R19, R12 ;  /* 0x0000000c00137213 */ /* 0x000fe20000000000 */
[----:B------:R-:W-:Y:S01]  /*0b80*/  IMAD.HI.U32 R12, R11, R17, RZ ;  /* 0x000000110b0c7227 */ /* 0x000fe200078e00ff */
[----:B------:R-:W-:-:S03]  /*0b90*/  ISETP.GT.U32.AND P0, PT, R2, R5, PT ;  /* 0x000000050200720c */ /* 0x000fc60003f04070 */
[----:B------:R-:W-:Y:S02]  /*0ba0*/  @!P5 IMAD.IADD R3, R3, 0x1, -R2 ;  /* 0x000000010303d824 */ /* 0x000fe400078e0a02 */
[----:B------:R-:W-:Y:S02]  /*0bb0*/  IMAD.MOV R12, RZ, RZ, -R12 ;  /* 0x000000ffff0c7224 */ /* 0x000fe400078e0a0c */
[----:B------:R-:W-:Y:S01]  /*0bc0*/  IMAD.HI.U32 R6, R11, R19, RZ ;  /* 0x000000130b067227 */ /* 0x000fe200078e00ff */
[----:B------:R-:W-:-:S03]  /*0bd0*/  ISETP.GT.U32.AND P5, PT, R2, R3, PT ;  /* 0x000000030200720c */ /* 0x000fc60003fa4070 */
[----:B------:R-:W-:Y:S02]  /*0be0*/  IMAD R17, R2, R12, R17 ;  /* 0x0000000c02117224 */ /* 0x000fe400078e0211 */
[----:B------:R-:W-:Y:S01]  /*0bf0*/  @!P0 IMAD.IADD R5, R5, 0x1, -R2 ;  /* 0x0000000105058824 */ /* 0x000fe200078e0a02 */
[----:B------:R-:W-:Y:S01]  /*0c00*/  ISETP.GE.AND P0, PT, R13, RZ, PT ;  /* 0x000000ff0d00720c */ /* 0x000fe20003f06270 */
[----:B------:R-:W-:Y:S01]  /*0c10*/  IMAD.MOV R6, RZ, RZ, -R6 ;  /* 0x000000ffff067224 */ /* 0x000fe200078e0a06 */
[----:B------:R-:W0:Y:S01]  /*0c20*/  I2F.RP R13, R39 ;  /* 0x00000027000d7306 */ /* 0x000e220000209400 */
[----:B------:R-:W-:Y:S02]  /*0c30*/  IMAD.MOV.U32 R14, RZ, RZ, R5 ;  /* 0x000000ffff0e7224 */ /* 0x000fe400078e0005 */
[----:B------:R-:W-:-:S04]  /*0c40*/  IMAD.HI.U32 R12, R11, R21, RZ ;  /* 0x000000150b0c7227 */ /* 0x000fc800078e00ff */
[----:B------:R-:W-:Y:S01]  /*0c50*/  @!P5 IMAD.IADD R3, R3, 0x1, -R2 ;  /* 0x000000010303d824 */ /* 0x000fe200078e0a02 */
[C---:B------:R-:W-:Y:S01]  /*0c60*/  ISETP.GT.U32.AND P5, PT, R2.reuse, R15, PT ;  /* 0x0000000f0200720c */ /* 0x040fe20003fa4070 */
[----:B------:R-:W-:Y:S02]  /*0c70*/  IMAD R19, R2, R6, R19 ;  /* 0x0000000602137224 */ /* 0x000fe400078e0213 */
[----:B------:R-:W-:Y:S02]  /*0c80*/  @!P4 IMAD.MOV R14, RZ, RZ, -R14 ;  /* 0x000000ffff0ec224 */ /* 0x000fe400078e0a0e */
[----:B------:R-:W-:Y:S02]  /*0c90*/  IMAD.MOV.U32 R16, RZ, RZ, R3 ;  /* 0x000000ffff107224 */ /* 0x000fe400078e0003 */
[----:B------:R-:W-:Y:S01]  /*0ca0*/  IMAD.MOV R12, RZ, RZ, -R12 ;  /* 0x000000ffff0c7224 */ /* 0x000fe200078e0a0c */
[----:B0-----:R-:W0:Y:S01]  /*0cb0*/  MUFU.RCP R13, R13 ;  /* 0x0000000d000d7308 */ /* 0x001e220000001000 */
[----:B------:R-:W-:-:S04]  /*0cc0*/  IMAD.HI.U32 R6, R11, R23, RZ ;  /* 0x000000170b067227 */ /* 0x000fc800078e00ff */
[----:B------:R-:W-:Y:S01]  /*0cd0*/  @!P5 IMAD.IADD R15, R15, 0x1, -R2 ;  /* 0x000000010f0fd824 */ /* 0x000fe200078e0a02 */
[C---:B------:R-:W-:Y:S01]  /*0ce0*/  ISETP.GT.U32.AND P5, PT, R2.reuse, R17, PT ;  /* 0x000000110200720c */ /* 0x040fe20003fa4070 */
[----:B------:R-:W-:Y:S01]  /*0cf0*/  @!P6 IMAD.MOV R16, RZ, RZ, -R16 ;  /* 0x000000ffff10e224 */ /* 0x000fe200078e0a10 */
[C---:B------:R-:W-:Y:S01]  /*0d00*/  ISETP.GT.U32.AND P6, PT, R2.reuse, R19, PT ;  /* 0x000000130200720c */ /* 0x040fe20003fc4070 */
[C---:B------:R-:W-:Y:S01]  /*0d10*/  IMAD R21, R2.reuse, R12, R21 ;  /* 0x0000000c02157224 */ /* 0x040fe200078e0215 */
[----:B------:R-:W-:Y:S01]  /*0d20*/  ISETP.GT.U32.AND P4, PT, R2, R15, PT ;  /* 0x0000000f0200720c */ /* 0x000fe20003f84070 */
[----:B------:R-:W-:-:S04]  /*0d30*/  IMAD.HI.U32 R12, R11, R25, RZ ;  /* 0x000000190b0c7227 */ /* 0x000fc800078e00ff */
[----:B------:R-:W-:Y:S01]  /*0d40*/  IMAD.MOV R6, RZ, RZ, -R6 ;  /* 0x000000ffff067224 */ /* 0x000fe200078e0a06 */
[----:B0-----:R-:W-:Y:S01]  /*0d50*/  IADD3 R13, R13, 0xffffffe, RZ ;  /* 0x0ffffffe0d0d7810 */ /* 0x001fe20007ffe0ff */
[----:B------:R-:W-:Y:S02]  /*0d60*/  IMAD.MOV R12, RZ, RZ, -R12 ;  /* 0x000000ffff0c7224 */ /* 0x000fe400078e0a0c */
[--C-:B------:R-:W-:Y:S02]  /*0d70*/  @!P5 IMAD.IADD R17, R17, 0x1, -R2.reuse ;  /* 0x000000011111d824 */ /* 0x100fe400078e0a02 */
[C---:B------:R-:W-:Y:S01]  /*0d80*/  IMAD R23, R2.reuse, R6, R23 ;  /* 0x0000000602177224 */ /* 0x040fe200078e0217 */
[----:B------:R-:W0:Y:S01]  /*0d90*/  F2I.FTZ.U32.TRUNC.NTZ R13, R13 ;  /* 0x0000000d000d7305 */ /* 0x000e22000021f000 */
[C---:B------:R-:W-:Y:S01]  /*0da0*/  IMAD R25, R2.reuse, R12, R25 ;  /* 0x0000000c02197224 */ /* 0x040fe200078e0219 */
[C---:B------:R-:W-:Y:S01]  /*0db0*/  ISETP.GT.U32.AND P5, PT, R2.reuse, R17, PT ;  /* 0x000000110200720c */ /* 0x040fe20003fa4070 */
[--C-:B------:R-:W-:Y:S01]  /*0dc0*/  @!P4 IMAD.IADD R15, R15, 0x1, -R2.reuse ;  /* 0x000000010f0fc824 */ /* 0x100fe200078e0a02 */
[C---:B------:R-:W-:Y:S01]  /*0dd0*/  ISETP.GT.U32.AND P4, PT, R2.reuse, R21, PT ;  /* 0x000000150200720c */ /* 0x040fe20003f84070 */
[----:B------:R-:W-:Y:S01]  /*0de0*/  @!P6 IMAD.IADD R19, R19, 0x1, -R2 ;  /* 0x000000011313e824 */ /* 0x000fe200078e0a02 */
[----:B------:R-:W-:Y:S01]  /*0df0*/  ISETP.GT.U32.AND P6, PT, R2, R25, PT ;  /* 0x000000190200720c */ /* 0x000fe20003fc4070 */
[----:B------:R-:W-:-:S04]  /*0e00*/  IMAD.HI.U32 R6, R11, R29, RZ ;  /* 0x0000001d0b067227 */ /* 0x000fc800078e00ff */
[----:B------:R-:W-:-:S04]  /*0e10*/  IMAD.HI.U32 R12, R11, R31, RZ ;  /* 0x0000001f0b0c7227 */ /* 0x000fc800078e00ff */
[--C-:B------:R-:W-:Y:S01]  /*0e20*/  @!P5 IMAD.IADD R17, R17, 0x1, -R2.reuse ;  /* 0x000000011111d824 */ /* 0x100fe200078e0a02 */
[C---:B------:R-:W-:Y:S01]  /*0e30*/  ISETP.GT.U32.AND P5, PT, R2.reuse, R23, PT ;  /* 0x000000170200720c */ /* 0x040fe20003fa4070 */
[--C-:B------:R-:W-:Y:S01]  /*0e40*/  @!P4 IMAD.IADD R21, R21, 0x1, -R2.reuse ;  /* 0x000000011515c824 */ /* 0x100fe200078e0a02 */
[----:B------:R-:W-:Y:S01]  /*0e50*/  ISETP.GT.U32.AND P4, PT, R2, R19, PT ;  /* 0x000000130200720c */ /* 0x000fe20003f84070 */
[----:B------:R-:W-:Y:S02]  /*0e60*/  @!P6 IMAD.IADD R25, R25, 0x1, -R2 ;  /* 0x000000011919e824 */ /* 0x000fe400078e0a02 */
[----:B------:R-:W-:-:S04]  /*0e70*/  IMAD.HI.U32 R5, R11, R27, RZ ;  /* 0x0000001b0b057227 */ /* 0x000fc800078e00ff */
[----:B------:R-:W-:Y:S02]  /*0e80*/  IMAD.MOV R6, RZ, RZ, -R6 ;  /* 0x000000ffff067224 */ /* 0x000fe400078e0a06 */
[----:B------:R-:W-:Y:S02]  /*0e90*/  IMAD.MOV R12, RZ, RZ, -R12 ;  /* 0x000000ffff0c7224 */ /* 0x000fe400078e0a0c */
[----:B------:R-:W-:Y:S01]  /*0ea0*/  @!P5 IMAD.IADD R23, R23, 0x1, -R2 ;  /* 0x000000011717d824 */ /* 0x000fe200078e0a02 */
[C---:B------:R-:W-:Y:S01]  /*0eb0*/  ISETP.GT.U32.AND P5, PT, R2.reuse, R21, PT ;  /* 0x000000150200720c */ /* 0x040fe20003fa4070 */
[----:B------:R-:W-:Y:S01]  /*0ec0*/  @!P3 IMAD.MOV R15, RZ, RZ, -R15 ;  /* 0x000000ffff0fb224 */ /* 0x000fe200078e0a0f */
[C---:B------:R-:W-:Y:S01]  /*0ed0*/  ISETP.GT.U32.AND P3, PT, R2.reuse, R25, PT ;  /* 0x000000190200720c */ /* 0x040fe20003f64070 */
[----:B------:R-:W-:Y:S01]  /*0ee0*/  IMAD.HI.U32 R3, R11, R33, RZ ;  /* 0x000000210b037227 */ /* 0x000fe200078e00ff */
[----:B------:R-:W-:-:S03]  /*0ef0*/  ISETP.GT.U32.AND P6, PT, R2, R23, PT ;  /* 0x000000170200720c */ /* 0x000fc60003fc4070 */
[----:B------:R-:W-:Y:S02]  /*0f00*/  IMAD.MOV R5, RZ, RZ, -R5 ;  /* 0x000000ffff057224 */ /* 0x000fe400078e0a05 */
[C---:B------:R-:W-:Y:S02]  /*0f10*/  IMAD R29, R2.reuse, R6, R29 ;  /* 0x00000006021d7224 */ /* 0x040fe400078e021d */
[C---:B------:R-:W-:Y:S02]  /*0f20*/  IMAD R31, R2.reuse, R12, R31 ;  /* 0x0000000c021f7224 */ /* 0x040fe400078e021f */
[----:B------:R-:W-:Y:S02]  /*0f30*/  IMAD.MOV R3, RZ, RZ, -R3 ;  /* 0x000000ffff037224 */ /* 0x000fe400078e0a03 */
[C---:B------:R-:W-:Y:S02]  /*0f40*/  IMAD R27, R2.reuse, R5, R27 ;  /* 0x00000005021b7224 */ /* 0x040fe400078e021b */
[--C-:B------:R-:W-:Y:S01]  /*0f50*/  @!P5 IMAD.IADD R21, R21, 0x1, -R2.reuse ;  /* 0x000000011515d824 */ /* 0x100fe200078e0a02 */
[C---:B------:R-:W-:Y:S01]  /*0f60*/  ISETP.GT.U32.AND P5, PT, R2.reuse, R29, PT ;  /* 0x0000001d0200720c */ /* 0x040fe20003fa4070 */
[----:B------:R-:W-:Y:S01]  /*0f70*/  @!P6 IMAD.IADD R23, R23, 0x1, -R2 ;  /* 0x000000011717e824 */ /* 0x000fe200078e0a02 */
[----:B------:R-:W-:Y:S01]  /*0f80*/  ISETP.GT.U32.AND P6, PT, R2, R31, PT ;  /* 0x0000001f0200720c */ /* 0x000fe20003fc4070 */
[----:B------:R-:W-:-:S04]  /*0f90*/  IMAD.HI.U32 R5, R11, R35, RZ ;  /* 0x000000230b057227 */ /* 0x000fc800078e00ff */
[----:B------:R-:W-:Y:S02]  /*0fa0*/  IMAD R33, R2, R3, R33 ;  /* 0x0000000302217224 */ /* 0x000fe400078e0221 */
[----:B------:R-:W-:-:S04]  /*0fb0*/  IMAD.HI.U32 R11, R11, R37, RZ ;  /* 0x000000250b0b7227 */ /* 0x000fc800078e00ff */
[--C-:B------:R-:W-:Y:S01]  /*0fc0*/  @!P4 IMAD.IADD R19, R19, 0x1, -R2.reuse ;  /* 0x000000011313c824 */ /* 0x100fe200078e0a02 */
[C---:B------:R-:W-:Y:S01]  /*0fd0*/  ISETP.GT.U32.AND P4, PT, R2.reuse, R27, PT ;  /* 0x0000001b0200720c */ /* 0x040fe20003f84070 */
[----:B------:R-:W-:Y:S02]  /*0fe0*/  IMAD.MOV R5, RZ, RZ, -R5 ;  /* 0x000000ffff057224 */ /* 0x000fe400078e0a05 */
[----:B------:R-:W-:Y:S01]  /*0ff0*/  @!P3 IMAD.IADD R25, R25, 0x1, -R2 ;  /* 0x000000011919b824 */ /* 0x000fe200078e0a02 */
[C---:B------:R-:W-:Y:S01]  /*1000*/  ISETP.GT.U32.AND P3, PT, R2.reuse, R33, PT ;  /* 0x000000210200720c */ /* 0x040fe20003f64070 */
[----:B------:R-:W-:Y:S02]  /*1010*/  IMAD.MOV R11, RZ, RZ, -R11 ;  /* 0x000000ffff0b7224 */ /* 0x000fe400078e0a0b */
[C---:B------:R-:W-:Y:S02]  /*1020*/  IMAD R35, R2.reuse, R5, R35 ;  /* 0x0000000502237224 */ /* 0x040fe400078e0223 */
[----:B------:R-:W-:-:S02]  /*1030*/  IMAD R37, R2, R11, R37 ;  /* 0x0000000b02257224 */ /* 0x000fc400078e0225 */
[--C-:B0-----:R-:W-:Y:S02]  /*1040*/  IMAD.MOV R6, RZ, RZ, -R13.reuse ;  /* 0x000000ffff067224 */ /* 0x101fe400078e0a0d */
[--C-:B------:R-:W-:Y:S01]  /*1050*/  @!P5 IMAD.IADD R29, R29, 0x1, -R2.reuse ;  /* 0x000000011d1dd824 */ /* 0x100fe200078e0a02 */
[C---:B------:R-:W-:Y:S01]  /*1060*/  ISETP.GT.U32.AND P5, PT, R2.reuse, R35, PT ;  /* 0x000000230200720c */ /* 0x040fe20003fa4070 */
[--C-:B------:R-:W-:Y:S01]  /*1070*/  @!P6 IMAD.IADD R31, R31, 0x1, -R2.reuse ;  /* 0x000000011f1fe824 */ /* 0x100fe200078e0a02 */
[----:B------:R-:W-:Y:S01]  /*1080*/  ISETP.GT.U32.AND P6, PT, R2, R37, PT ;  /* 0x000000250200720c */ /* 0x000fe20003fc4070 */
[----:B------:R-:W-:Y:S01]  /*1090*/  IMAD R3, R6, R39, RZ ;  /* 0x0000002706037224 */ /* 0x000fe200078e02ff */
[----:B------:R-:W-:Y:S01]  /*10a0*/  LOP3.LUT R6, R8, 0x7, RZ, 0xc0, !PT ;  /* 0x0000000708067812 */ /* 0x000fe200078ec0ff */
[----:B------:R-:W-:Y:S02]  /*10b0*/  IMAD.MOV.U32 R12, RZ, RZ, RZ ;  /* 0x000000ffff0c7224 */ /* 0x000fe400078e00ff */
[----:B------:R-:W-:Y:S01]  /*10c0*/  @!P4 IMAD.IADD R27, R27, 0x1, -R2 ;  /* 0x000000011b1bc824 */ /* 0x000fe200078e0a02 */
[----:B------:R-:W-:Y:S01]  /*10d0*/  ISETP.GE.AND P4, PT, R20, RZ, PT ;  /* 0x000000ff1400720c */ /* 0x000fe20003f86270 */
[----:B------:R-:W-:Y:S01]  /*10e0*/  IMAD.HI.U32 R12, R13, R3, R12 ;  /* 0x000000030d0c7227 */ /* 0x000fe200078e000c */
[----:B------:R-:W-:-:S03]  /*10f0*/  SHF.R.S32.HI R3, RZ, 0x1f, R0 ;  /* 0x0000001fff037819 */ /* 0x000fc60000011400 */
[--C-:B------:R-:W-:Y:S01]  /*1100*/  @!P3 IMAD.IADD R33, R33, 0x1, -R2.reuse ;  /* 0x000000012121b824 */ /* 0x100fe200078e0a02 */
[----:B------:R-:W-:Y:S01]  /*1110*/  ISETP.GE.AND P3, PT, R22, RZ, PT ;  /* 0x000000ff1600720c */ /* 0x000fe20003f66270 */
[----:B------:R-:W-:Y:S01]  /*1120*/  @!P0 IMAD.MOV R21, RZ, RZ, -R21 ;  /* 0x000000ffff158224 */ /* 0x000fe200078e0a15 */
[----:B------:R-:W-:Y:S01]  /*1130*/  LEA.HI R57, R3, R0, RZ, 0x7 ;  /* 0x0000000003397211 */ /* 0x000fe200078f38ff */
[----:B------:R-:W-:Y:S01]  /*1140*/  IMAD.HI.U32 R12, R12, R60, RZ ;  /* 0x0000003c0c0c7227 */ /* 0x000fe200078e00ff */
[C---:B------:R-:W-:Y:S02]  /*1150*/  ISETP.GT.U32.AND P0, PT, R2.reuse, R33, PT ;  /* 0x000000210200720c */ /* 0x040fe40003f04070 */
[----:B------:R-:W-:Y:S01]  /*1160*/  SHF.R.S32.HI R57, RZ, 0x7, R57 ;  /* 0x00000007ff397819 */ /* 0x000fe20000011439 */
[--C-:B------:R-:W-:Y:S01]  /*1170*/  @!P5 IMAD.IADD R35, R35, 0x1, -R2.reuse ;  /* 0x000000012323d824 */ /* 0x100fe200078e0a02 */
[----:B------:R-:W-:Y:S01]  /*1180*/  ISETP.GT.U32.AND P5, PT, R2, R29, PT ;  /* 0x0000001d0200720c */ /* 0x000fe20003fa4070 */
[----:B------:R-:W-:-:S02]  /*1190*/  @!P6 IMAD.IADD R37, R37, 0x1, -R2 ;  /* 0x000000012525e824 */ /* 0x000fc400078e0a02 */
[----:B------:R-:W-:Y:S02]  /*11a0*/  IMAD.MOV R12, RZ, RZ, -R12 ;  /* 0x000000ffff0c7224 */ /* 0x000fe400078e0a0c */
[----:B------:R-:W-:Y:S01]  /*11b0*/  @!P2 IMAD.MOV R17, RZ, RZ, -R17 ;  /* 0x000000ffff11a224 */ /* 0x000fe200078e0a11 */
[C---:B------:R-:W-:Y:S01]  /*11c0*/  ISETP.GT.U32.AND P2, PT, R2.reuse, R27, PT ;  /* 0x0000001b0200720c */ /* 0x040fe20003f44070 */
[----:B------:R-:W-:Y:S01]  /*11d0*/  @!P1 IMAD.MOV R19, RZ, RZ, -R19 ;  /* 0x000000ffff139224 */ /* 0x000fe200078e0a13 */
[C---:B------:R-:W-:Y:S01]  /*11e0*/  ISETP.GT.U32.AND P1, PT, R2.reuse, R31, PT ;  /* 0x0000001f0200720c */ /* 0x040fe20003f24070 */
[----:B------:R-:W-:Y:S01]  /*11f0*/  @!P4 IMAD.MOV R23, RZ, RZ, -R23 ;  /* 0x000000ffff17c224 */ /* 0x000fe200078e0a17 */
[C---:B------:R-:W-:Y:S01]  /*1200*/  ISETP.GT.U32.AND P4, PT, R2.reuse, R35, PT ;  /* 0x000000230200720c */ /* 0x040fe20003f84070 */
[----:B------:R-:W-:Y:S01]  /*1210*/  IMAD R60, R39, R12, R60 ;  /* 0x0000000c273c7224 */ /* 0x000fe200078e023c */
[----:B------:R-:W-:Y:S01]  /*1220*/  ISETP.GT.U32.AND P6, PT, R2, R37, PT ;  /* 0x000000250200720c */ /* 0x000fe20003fc4070 */
[----:B------:R-:W-:Y:S01]  /*1230*/  @!P0 IMAD.IADD R33, R33, 0x1, -R2 ;  /* 0x0000000121218824 */ /* 0x000fe200078e0a02 */
[----:B------:R-:W-:Y:S01]  /*1240*/  SHF.R.S32.HI R12, RZ, 0x2, R8 ;  /* 0x00000002ff0c7819 */ /* 0x000fe20000011408 */
[----:B------:R-:W-:Y:S01]  /*1250*/  IMAD.SHL.U32 R0, R8, 0x40, RZ ;  /* 0x0000004008007824 */ /* 0x000fe200078e00ff */
[----:B------:R-:W-:Y:S01]  /*1260*/  ISETP.GT.U32.AND P0, PT, R39, R60, PT ;  /* 0x0000003c2700720c */ /* 0x000fe20003f04070 */
[--C-:B------:R-:W-:Y:S01]  /*1270*/  @!P5 IMAD.IADD R29, R29, 0x1, -R2.reuse ;  /* 0x000000011d1dd824 */ /* 0x100fe200078e0a02 */
[----:B------:R-:W-:Y:S01]  /*1280*/  ISETP.GE.AND P5, PT, R26, RZ, PT ;  /* 0x000000ff1a00720c */ /* 0x000fe20003fa6270 */
[--C-:B------:R-:W-:Y:S01]  /*1290*/  @!P2 IMAD.IADD R27, R27, 0x1, -R2.reuse ;  /* 0x000000011b1ba824 */ /* 0x100fe200078e0a02 */
[----:B------:R-:W-:Y:S01]  /*12a0*/  LOP3.LUT R11, R0, 0x800, RZ, 0xc0, !PT ;  /* 0x00000800000b7812 */ /* 0x000fe200078ec0ff */
[--C-:B------:R-:W-:Y:S01]  /*12b0*/  @!P1 IMAD.IADD R31, R31, 0x1, -R2.reuse ;  /* 0x000000011f1f9824 */ /* 0x100fe200078e0a02 */
[----:B------:R-:W-:Y:S01]  /*12c0*/  ISETP.GE.AND P2, PT, R24, RZ, PT ;  /* 0x000000ff1800720c */ /* 0x000fe20003f46270 */
[--C-:B------:R-:W-:Y:S01]  /*12d0*/  @!P4 IMAD.IADD R35, R35, 0x1, -R2.reuse ;  /* 0x000000012323c824 */ /* 0x100fe200078e0a02 */
[----:B------:R-:W-:Y:S01]  /*12e0*/  ISETP.GE.AND P1, PT, R18, RZ, PT ;  /* 0x000000ff1200720c */ /* 0x000fe20003f26270 */
[----:B------:R-:W-:Y:S01]  /*12f0*/  @!P6 IMAD.IADD R37, R37, 0x1, -R2 ;  /* 0x000000012525e824 */ /* 0x000fe200078e0a02 */
[----:B------:R-:W-:Y:S01]  /*1300*/  SHF.R.S32.HI R2, RZ, 0x6, R8 ;  /* 0x00000006ff027819 */ /* 0x000fe20000011408 */
[----:B------:R-:W-:Y:S01]  /*1310*/  IMAD.SHL.U32 R5, R8, 0x20, RZ ;  /* 0x0000002008057824 */ /* 0x000fe200078e00ff */
[----:B------:R-:W-:Y:S01]  /*1320*/  ISETP.GE.AND P4, PT, R28, RZ, PT ;  /* 0x000000ff1c00720c */ /* 0x000fe20003f86270 */
[----:B------:R-:W-:Y:S01]  /*1330*/  @!P0 IMAD.IADD R60, R60, 0x1, -R39 ;  /* 0x000000013c3c8824 */ /* 0x000fe200078e0a27 */
[----:B------:R-:W-:Y:S01]  /*1340*/  SGXT R0, R2, 0x1 ;  /* 0x000000010200781a */ /* 0x000fe20000000200 */
[----:B------:R-:W-:Y:S01]  /*1350*/  IMAD.SHL.U32 R3, R8, 0x2, RZ ;  /* 0x0000000208037824 */ /* 0x000fe200078e00ff */
[----:B------:R-:W-:Y:S01]  /*1360*/  LOP3.LUT R5, R5, 0x60, RZ, 0xc0, !PT ;  /* 0x0000006005057812 */ /* 0x000fe200078ec0ff */
[----:B------:R-:W-:Y:S01]  /*1370*/  IMAD R13, R6, 0x100, R11 ;  /* 0x00000100060d7824 */ /* 0x000fe200078e020b */
[----:B------:R-:W-:Y:S01]  /*1380*/  SGXT R2, R12, 0x1 ;  /* 0x000000010c02781a */ /* 0x000fe20000000200 */
[----:B------:R-:W-:Y:S01]  /*1390*/  IMAD.SHL.U32 R12, R6, 0x10, RZ ;  /* 0x00000010060c7824 */ /* 0x000fe200078e00ff */
[----:B------:R-:W-:Y:S01]  /*13a0*/  ISETP.GE.AND P6, PT, R30, RZ, PT ;  /* 0x000000ff1e00720c */ /* 0x000fe20003fc6270 */
[----:B------:R-:W-:Y:S01]  /*13b0*/  IMAD.SHL.U32 R6, R8, 0x10, RZ ;  /* 0x0000001008067824 */ /* 0x000fe200078e00ff */
[----:B------:R-:W-:Y:S01]  /*13c0*/  LOP3.LUT R2, R5, 0x90, R2, 0xf8, !PT ;  /* 0x0000009005027812 */ /* 0x000fe200078ef802 */
[----:B------:R-:W-:Y:S01]  /*13d0*/  @!P3 IMAD.MOV R25, RZ, RZ, -R25 ;  /* 0x000000ffff19b224 */ /* 0x000fe200078e0a19 */
[----:B------:R-:W-:Y:S01]  /*13e0*/  ISETP.GT.U32.AND P0, PT, R39, R60, PT ;  /* 0x0000003c2700720c */ /* 0x000fe20003f04070 */
[----:B------:R-:W-:Y:S01]  /*13f0*/  IMAD.MOV.U32 R20, RZ, RZ, R33 ;  /* 0x000000ffff147224 */ /* 0x000fe200078e0021 */
[----:B------:R-:W-:Y:S01]  /*1400*/  ISETP.GE.AND P3, PT, R4, RZ, PT ;  /* 0x000000ff0400720c */ /* 0x000fe20003f66270 */
[----:B------:R-:W-:Y:S01]  /*1410*/  IMAD.MOV.U32 R22, RZ, RZ, R35 ;  /* 0x000000ffff167224 */ /* 0x000fe200078e0023 */
[----:B------:R-:W-:Y:S01]  /*1420*/  LOP3.LUT R18, R12, 0x30, R3, 0x78, !PT ;  /* 0x000000300c127812 */ /* 0x000fe200078e7803 */
[----:B------:R-:W-:Y:S01]  /*1430*/  IMAD.MOV.U32 R24, RZ, RZ, R37 ;  /* 0x000000ffff187224 */ /* 0x000fe200078e0025 */
[----:B------:R-:W-:Y:S01]  /*1440*/  LOP3.LUT R0, R0, 0x90, RZ, 0xc0, !PT ;  /* 0x0000009000007812 */ /* 0x000fe200078ec0ff */
[----:B------:R-:W-:Y:S01]  /*1450*/  @!P2 IMAD.MOV R27, RZ, RZ, -R27 ;  /* 0x000000ffff1ba224 */ /* 0x000fe200078e0a1b */
[----:B------:R-:W-:Y:S01]  /*1460*/  LOP3.LUT R11, R6, 0x100, RZ, 0xc0, !PT ;  /* 0x00000100060b7812 */ /* 0x000fe200078ec0ff */
[----:B------:R-:W-:Y:S01]  /*1470*/  @!P4 IMAD.MOV R20, RZ, RZ, -R20 ;  /* 0x000000ffff14c224 */ /* 0x000fe200078e0a14 */
[--C-:B------:R-:W-:Y:S01]  /*1480*/  LOP3.LUT R12, R2, 0x10, R3.reuse, 0x78, !PT ;  /* 0x00000010020c7812 */ /* 0x100fe200078e7803 */
[----:B------:R-:W-:Y:S01]  /*1490*/  IMAD.IADD R2, R13, 0x1, R18 ;  /* 0x000000010d027824 */ /* 0x000fe200078e0212 */
[----:B------:R-:W-:Y:S01]  /*14a0*/  LOP3.LUT R3, R0, 0x7e, R3, 0x78, !PT ;  /* 0x0000007e00037812 */ /* 0x000fe200078e7803 */
[----:B------:R-:W-:Y:S01]  /*14b0*/  IMAD.MOV.U32 R18, RZ, RZ, R31 ;  /* 0x000000ffff127224 */ /* 0x000fe200078e001f */
[----:B------:R-:W-:Y:S01]  /*14c0*/  LOP3.LUT R13, R74, 0x60, RZ, 0xfc, !PT ;  /* 0x000000604a0d7812 */ /* 0x000fe200078efcff */
[----:B------:R-:W-:Y:S01]  /*14d0*/  IMAD.IADD R0, R11, 0x1, R12 ;  /* 0x000000010b007824 */ /* 0x000fe200078e020c */
[----:B------:R-:W-:Y:S01]  /*14e0*/  LOP3.LUT R11, RZ, c[0x0][0x17c], RZ, 0x33, !PT ;  /* 0x00005f00ff0b7a12 */ /* 0x000fe200078e33ff */
[----:B------:R-:W-:Y:S01]  /*14f0*/  IMAD.MOV.U32 R12, RZ, RZ, R29 ;  /* 0x000000ffff0c7224 */ /* 0x000fe200078e001d */
[----:B------:R-:W-:Y:S01]  /*1500*/  LOP3.LUT R65, R2, 0x40, RZ, 0x3c, !PT ;  /* 0x0000004002417812 */ /* 0x000fe200078e3cff */
[----:B------:R-:W-:Y:S01]  /*1510*/  @!P0 IMAD.IADD R60, R60, 0x1, -R39 ;  /* 0x000000013c3c8824 */ /* 0x000fe200078e0a27 */
[----:B------:R-:W-:Y:S01]  /*1520*/  ISETP.NE.AND P0, PT, RZ, c[0x0][0x17c], PT ;  /* 0x00005f00ff007a0c */ /* 0x000fe20003f05270 */
[----:B------:R-:W-:-:S02]  /*1530*/  @!P5 IMAD.MOV R12, RZ, RZ, -R12 ;  /* 0x000000ffff0cd224 */ /* 0x000fc400078e0a0c */
[----:B------:R-:W-:Y:S01]  /*1540*/  @!P1 IMAD.MOV R18, RZ, RZ, -R18 ;  /* 0x000000ffff129224 */ /* 0x000fe200078e0a12 */
[C---:B------:R-:W-:Y:S01]  /*1550*/  SEL R28, R11.reuse, R9, !P0 ;  /* 0x000000090b1c7207 */ /* 0x040fe20004000000 */
[----:B------:R-:W-:Y:S01]  /*1560*/  @!P6 IMAD.MOV R22, RZ, RZ, -R22 ;  /* 0x000000ffff16e224 */ /* 0x000fe200078e0a16 */
[C---:B------:R-:W-:Y:S01]  /*1570*/  SEL R29, R11.reuse, R10, !P0 ;  /* 0x0000000a0b1d7207 */ /* 0x040fe20004000000 */
[----:B------:R-:W-:Y:S01]  /*1580*/  @!P3 IMAD.MOV R24, RZ, RZ, -R24 ;  /* 0x000000ffff18b224 */ /* 0x000fe200078e0a18 */
[C---:B------:R-:W-:Y:S01]  /*1590*/  SEL R30, R11.reuse, R14, !P0 ;  /* 0x0000000e0b1e7207 */ /* 0x040fe20004000000 */
[----:B------:R-:W-:Y:S01]  /*15a0*/  IMAD.MOV.U32 R76, RZ, RZ, R60 ;  /* 0x000000ffff4c7224 */ /* 0x000fe200078e003c */
[C---:B------:R-:W-:Y:S01]  /*15b0*/  SEL R31, R11.reuse, R16, !P0 ;  /* 0x000000100b1f7207 */ /* 0x040fe20004000000 */
[----:B------:R-:W-:Y:S01]  /*15c0*/  IMAD R28, R28, c[0x0][0x190], RZ ;  /* 0x000064001c1c7a24 */ /* 0x000fe200078e02ff */
[----:B------:R-:W-:Y:S01]  /*15d0*/  SEL R32, R11, R15, !P0 ;  /* 0x0000000f0b207207 */ /* 0x000fe20004000000 */
[----:B------:R-:W-:Y:S01]  /*15e0*/  IMAD R29, R29, c[0x0][0x190], RZ ;  /* 0x000064001d1d7a24 */ /* 0x000fe200078e02ff */
        /* <DEDUP_REMOVED lines=20> */
[----:B------:R-:W-:Y:S01]  /*1730*/  SEL R43, R11, R24, !P0 ;  /* 0x000000180b2b7207 */ /* 0x000fe20004000000 */
[----:B------:R-:W-:Y:S01]  /*1740*/  IMAD R40, R40, c[0x0][0x190], RZ ;  /* 0x0000640028287a24 */ /* 0x000fe200078e02ff */
[----:B------:R-:W-:Y:S01]  /*1750*/  ISETP.GE.AND P1, PT, R7, RZ, PT ;  /* 0x000000ff0700720c */ /* 0x000fe20003f26270 */
[----:B------:R-:W-:Y:S01]  /*1760*/  IMAD R41, R41, c[0x0][0x190], RZ ;  /* 0x0000640029297a24 */ /* 0x000fe200078e02ff */
[----:B------:R-:W-:Y:S01]  /*1770*/  ISETP.NE.AND P0, PT, RZ, c[0x0][0x178], PT ;  /* 0x00005e00ff007a0c */ /* 0x000fe20003f05270 */
[----:B------:R-:W-:Y:S01]  /*1780*/  IMAD R42, R42, c[0x0][0x190], RZ ;  /* 0x000064002a2a7a24 */ /* 0x000fe200078e02ff */
[----:B------:R-:W-:Y:S01]  /*1790*/  LEA R109, P3, R28, c[0x0][0x168], 0x1 ;  /* 0x00005a001c6d7a11 */ /* 0x000fe200078608ff */
[----:B------:R-:W-:Y:S01]  /*17a0*/  IMAD R43, R43, c[0x0][0x190], RZ ;  /* 0x000064002b2b7a24 */ /* 0x000fe200078e02ff */
[C---:B------:R-:W-:Y:S01]  /*17b0*/  LEA R107, P4, R29.reuse, c[0x0][0x168], 0x1 ;  /* 0x00005a001d6b7a11 */ /* 0x040fe200078808ff */
[----:B------:R-:W-:Y:S01]  /*17c0*/  IMAD.SHL.U32 R23, R72, 0x2, RZ ;  /* 0x0000000248177824 */ /* 0x000fe200078e00ff */
[----:B------:R-:W-:Y:S01]  /*17d0*/  LEA.HI.X.SX32 R108, R28, c[0x0][0x16c], 0x1, P3 ;  /* 0x00005b001c6c7a11 */ /* 0x000fe200018f0eff */
[----:B------:R-:W-:Y:S01]  /*17e0*/  IMAD.MOV.U32 R18, RZ, RZ, c[0x0][0x18c] ;  /* 0x00006300ff127624 */ /* 0x000fe200078e00ff */
[----:B------:R-:W-:Y:S01]  /*17f0*/  LEA.HI.X.SX32 R106, R29, c[0x0][0x16c], 0x1, P4 ;  /* 0x00005b001d6a7a11 */ /* 0x000fe200020f0eff */
[----:B------:R-:W-:Y:S01]  /*1800*/  IMAD.MOV.U32 R19, RZ, RZ, c[0x0][0x188] ;  /* 0x00006200ff137624 */ /* 0x000fe200078e00ff */
[----:B------:R-:W-:Y:S01]  /*1810*/  LEA R105, P5, R30, c[0x0][0x168], 0x1 ;  /* 0x00005a001e697a11 */ /* 0x000fe200078a08ff */
[----:B------:R-:W-:Y:S01]  /*1820*/  @!P1 IMAD.MOV R76, RZ, RZ, -R76 ;  /* 0x000000ffff4c9224 */ /* 0x000fe200078e0a4c */
[----:B------:R-:W-:Y:S01]  /*1830*/  LEA R103, P6, R31, c[0x0][0x168], 0x1 ;  /* 0x00005a001f677a11 */ /* 0x000fe200078c08ff */
[----:B------:R-:W-:Y:S01]  /*1840*/  IMAD R17, R74, c[0x0][0x188], RZ ;  /* 0x000062004a117a24 */ /* 0x000fe200078e02ff */
[----:B------:R-:W-:Y:S01]  /*1850*/  @!P0 LOP3.LUT R76, RZ, c[0x0][0x178], RZ, 0x33, !PT ;  /* 0x00005e00ff4c8a12 */ /* 0x000fe200078e33ff */
[----:B------:R-:W-:Y:S01]  /*1860*/  IMAD.SHL.U32 R18, R18, 0x80, RZ ;  /* 0x0000008012127824 */ /* 0x000fe200078e00ff */
[----:B------:R-:W-:Y:S01]  /*1870*/  LEA R98, P0, R32, c[0x0][0x168], 0x1 ;  /* 0x00005a0020627a11 */ /* 0x000fe200078008ff */
[----:B------:R-:W-:Y:S01]  /*1880*/  IMAD.SHL.U32 R19, R19, 0x80, RZ ;  /* 0x0000008013137824 */ /* 0x000fe200078e00ff */
[----:B------:R-:W-:Y:S01]  /*1890*/  LEA R96, P1, R33, c[0x0][0x168], 0x1 ;  /* 0x00005a0021607a11 */ /* 0x000fe200078208ff */
[----:B------:R-:W-:Y:S01]  /*18a0*/  IMAD R76, R76, c[0x0][0x184], RZ ;  /* 0x000061004c4c7a24 */ /* 0x000fe200078e02ff */
[----:B------:R-:W-:Y:S01]  /*18b0*/  LEA R92, P3, R35, c[0x0][0x168], 0x1 ;  /* 0x00005a00235c7a11 */ /* 0x000fe200078608ff */
[----:B------:R-:W-:Y:S01]  /*18c0*/  IMAD R20, R72, c[0x0][0x18c], RZ ;  /* 0x0000630048147a24 */ /* 0x000fe200078e02ff */
[----:B------:R-:W-:Y:S01]  /*18d0*/  LEA R90, P4, R36, c[0x0][0x168], 0x1 ;  /* 0x00005a00245a7a11 */ /* 0x000fe200078808ff */
[----:B------:R-:W-:Y:S01]  /*18e0*/  IMAD R22, R66, c[0x0][0x188], RZ ;  /* 0x0000620042167a24 */ /* 0x000fe200078e02ff */
[----:B------:R-:W-:Y:S01]  /*18f0*/  LEA R100, P2, R76, c[0x0][0x160], 0x1 ;  /* 0x000058004c647a11 */ /* 0x000fe200078408ff */
[----:B------:R-:W-:Y:S01]  /*1900*/  IMAD R26, R13, c[0x0][0x188], RZ ;  /* 0x000062000d1a7a24 */ /* 0x000fe200078e02ff */
[----:B------:R-:W-:-:S02]  /*1910*/  LOP3.LUT R9, R74, 0x40, RZ, 0xfc, !PT ;  /* 0x000000404a097812 */ /* 0x000fc400078efcff */
[----:B------:R-:W-:Y:S02]  /*1920*/  LEA.HI.X.SX32 R101, R76, c[0x0][0x164], 0x1, P2 ;  /* 0x000059004c657a11 */ /* 0x000fe400010f0eff */
[----:B------:R-:W-:Y:S01]  /*1930*/  LEA R94, P2, R34, c[0x0][0x168], 0x1 ;  /* 0x00005a00225e7a11 */ /* 0x000fe200078408ff */
[----:B------:R-:W-:Y:S01]  /*1940*/  IMAD R50, R9, c[0x0][0x188], RZ ;  /* 0x0000620009327a24 */ /* 0x000fe200078e02ff */
[C---:B------:R-:W-:Y:S02]  /*1950*/  LOP3.LUT R10, R74.reuse, 0x48, RZ, 0xfc, !PT ;  /* 0x000000484a0a7812 */ /* 0x040fe400078efcff */
[C---:B------:R-:W-:Y:S02]  /*1960*/  LOP3.LUT R11, R74.reuse, 0x50, RZ, 0xfc, !PT ;  /* 0x000000504a0b7812 */ /* 0x040fe400078efcff */
[----:B------:R-:W-:Y:S01]  /*1970*/  LOP3.LUT R12, R74, 0x58, RZ, 0xfc, !PT ;  /* 0x000000584a0c7812 */ /* 0x000fe200078efcff */
[----:B------:R-:W-:Y:S01]  /*1980*/  IMAD R49, R10, c[0x0][0x188], RZ ;  /* 0x000062000a317a24 */ /* 0x000fe200078e02ff */
[C---:B------:R-:W-:Y:S01]  /*1990*/  LOP3.LUT R14, R74.reuse, 0x68, RZ, 0xfc, !PT ;  /* 0x000000684a0e7812 */ /* 0x040fe200078efcff */
[----:B------:R-:W-:Y:S01]  /*19a0*/  IMAD R48, R11, c[0x0][0x188], RZ ;  /* 0x000062000b307a24 */ /* 0x000fe200078e02ff */
[----:B------:R-:W-:Y:S01]  /*19b0*/  LOP3.LUT R15, R74, 0x70, RZ, 0xfc, !PT ;  /* 0x000000704a0f7812 */ /* 0x000fe200078efcff */
[----:B------:R-:W-:Y:S01]  /*19c0*/  IMAD R27, R12, c[0x0][0x188], RZ ;  /* 0x000062000c1b7a24 */ /* 0x000fe200078e02ff */
[----:B------:R-:W-:Y:S01]  /*19d0*/  IADD3 R16, R75, 0x78, RZ ;  /* 0x000000784b107810 */ /* 0x000fe20007ffe0ff */
[----:B------:R-:W-:Y:S01]  /*19e0*/  IMAD R25, R14, c[0x0][0x188], RZ ;  /* 0x000062000e197a24 */ /* 0x000fe200078e02ff */
[----:B------:R-:W-:Y:S01]  /*19f0*/  LEA.HI.X.SX32 R104, R30, c[0x0][0x16c], 0x1, P5 ;  /* 0x00005b001e687a11 */ /* 0x000fe200028f0eff */
[----:B------:R-:W-:Y:S01]  /*1a00*/  IMAD R24, R15, c[0x0][0x188], RZ ;  /* 0x000062000f187a24 */ /* 0x000fe200078e02ff */
[----:B------:R-:W-:Y:S01]  /*1a10*/  LEA.HI.X.SX32 R102, R31, c[0x0][0x16c], 0x1, P6 ;  /* 0x00005b001f667a11 */ /* 0x000fe200030f0eff */
[----:B------:R-:W-:Y:S01]  /*1a20*/  IMAD R21, R16, c[0x0][0x188], RZ ;  /* 0x0000620010157a24 */ /* 0x000fe200078e02ff */
[----:B------:R-:W-:-:S02]  /*1a30*/  LEA.HI.X.SX32 R99, R32, c[0x0][0x16c], 0x1, P0 ;  /* 0x00005b0020637a11 */ /* 0x000fc400000f0eff */
[----:B------:R-:W-:Y:S02]  /*1a40*/  LEA.HI.X.SX32 R97, R33, c[0x0][0x16c], 0x1, P1 ;  /* 0x00005b0021617a11 */ /* 0x000fe400008f0eff */
[----:B------:R-:W-:Y:S02]  /*1a50*/  LEA.HI.X.SX32 R95, R34, c[0x0][0x16c], 0x1, P2 ;  /* 0x00005b00225f7a11 */ /* 0x000fe400010f0eff */
[----:B------:R-:W-:Y:S02]  /*1a60*/  LEA.HI.X.SX32 R93, R35, c[0x0][0x16c], 0x1, P3 ;  /* 0x00005b00235d7a11 */ /* 0x000fe400018f0eff */
[----:B------:R-:W-:Y:S02]  /*1a70*/  LEA.HI.X.SX32 R91, R36, c[0x0][0x16c], 0x1, P4 ;  /* 0x00005b00245b7a11 */ /* 0x000fe400020f0eff */
[----:B------:R-:W-:Y:S02]  /*1a80*/  LEA R88, P5, R37, c[0x0][0x168], 0x1 ;  /* 0x00005a0025587a11 */ /* 0x000fe400078a08ff */
[----:B------:R-:W-:-:S02]  /*1a90*/  LEA R86, P6, R38, c[0x0][0x168], 0x1 ;  /* 0x00005a0026567a11 */ /* 0x000fc400078c08ff */
[----:B------:R-:W-:Y:S02]  /*1aa0*/  LEA R84, P0, R39, c[0x0][0x168], 0x1 ;  /* 0x00005a0027547a11 */ /* 0x000fe400078008ff */
[----:B------:R-:W-:Y:S02]  /*1ab0*/  LEA R83, P1, R40, c[0x0][0x168], 0x1 ;  /* 0x00005a0028537a11 */ /* 0x000fe400078208ff */
[----:B------:R-:W-:Y:S02]  /*1ac0*/  LEA R81, P2, R41, c[0x0][0x168], 0x1 ;  /* 0x00005a0029517a11 */ /* 0x000fe400078408ff */
[----:B------:R-:W-:Y:S02]  /*1ad0*/  LEA R79, P3, R42, c[0x0][0x168], 0x1 ;  /* 0x00005a002a4f7a11 */ /* 0x000fe400078608ff */
[----:B------:R-:W-:Y:S02]  /*1ae0*/  LEA R76, P4, R43, c[0x0][0x168], 0x1 ;  /* 0x00005a002b4c7a11 */ /* 0x000fe400078808ff */
[----:B------:R-:W-:-:S02]  /*1af0*/  LOP3.LUT R58, R23, 0x10, RZ, 0x3c, !PT ;  /* 0x00000010173a7812 */ /* 0x000fc400078e3cff */
[C---:B------:R-:W-:Y:S02]  /*1b00*/  LOP3.LUT R59, R23.reuse, 0x20, RZ, 0x3c, !PT ;  /* 0x00000020173b7812 */ /* 0x040fe400078e3cff */
[C---:B------:R-:W-:Y:S02]  /*1b10*/  LOP3.LUT R60, R23.reuse, 0x30, RZ, 0x3c, !PT ;  /* 0x00000030173c7812 */ /* 0x040fe400078e3cff */
[C---:B------:R-:W-:Y:S02]  /*1b20*/  LOP3.LUT R61, R23.reuse, 0x40, RZ, 0x3c, !PT ;  /* 0x00000040173d7812 */ /* 0x040fe400078e3cff */
[C---:B------:R-:W-:Y:S02]  /*1b30*/  LOP3.LUT R62, R23.reuse, 0x50, RZ, 0x3c, !PT ;  /* 0x00000050173e7812 */ /* 0x040fe400078e3cff */
[C---:B------:R-:W-:Y:S02]  /*1b40*/  LOP3.LUT R63, R23.reuse, 0x60, RZ, 0x3c, !PT ;  /* 0x00000060173f7812 */ /* 0x040fe400078e3cff */
[----:B------:R-:W-:-:S02]  /*1b50*/  LOP3.LUT R64, R23, 0x70, RZ, 0x3c, !PT ;  /* 0x0000007017407812 */ /* 0x000fc400078e3cff */
[----:B------:R-:W-:Y:S02]  /*1b60*/  LEA.HI.X.SX32 R89, R37, c[0x0][0x16c], 0x1, P5 ;  /* 0x00005b0025597a11 */ /* 0x000fe400028f0eff */
[----:B------:R-:W-:Y:S02]  /*1b70*/  LEA.HI.X.SX32 R87, R38, c[0x0][0x16c], 0x1, P6 ;  /* 0x00005b0026577a11 */ /* 0x000fe400030f0eff */
[----:B------:R-:W-:Y:S02]  /*1b80*/  LEA.HI.X.SX32 R85, R39, c[0x0][0x16c], 0x1, P0 ;  /* 0x00005b0027557a11 */ /* 0x000fe400000f0eff */
[----:B------:R-:W-:Y:S02]  /*1b90*/  LEA.HI.X.SX32 R82, R40, c[0x0][0x16c], 0x1, P1 ;  /* 0x00005b0028527a11 */ /* 0x000fe400008f0eff */
[----:B------:R-:W-:Y:S02]  /*1ba0*/  LEA.HI.X.SX32 R80, R41, c[0x0][0x16c], 0x1, P2 ;  /* 0x00005b0029507a11 */ /* 0x000fe400010f0eff */
[----:B------:R-:W-:-:S02]  /*1bb0*/  LEA.HI.X.SX32 R78, R42, c[0x0][0x16c], 0x1, P3 ;  /* 0x00005b002a4e7a11 */ /* 0x000fc400018f0eff */
[----:B------:R-:W-:Y:S02]  /*1bc0*/  LEA.HI.X.SX32 R77, R43, c[0x0][0x16c], 0x1, P4 ;  /* 0x00005b002b4d7a11 */ /* 0x000fe400020f0eff */
.L_x_1:
[----:B------:R-:W-:Y:S01]  /*1bd0*/  ISETP.GE.AND P0, PT, R74, UR4, PT ;  /* 0x000000044a007c0c */ /* 0x000fe2000bf06270 */
[----:B------:R-:W-:Y:S01]  /*1be0*/  IMAD.WIDE R28, R17, 0x2, R100 ;  /* 0x00000002111c7825 */ /* 0x000fe200078e0264 */
[----:B------:R-:W-:Y:S02]  /*1bf0*/  ISETP.GE.AND P1, PT, R73, UR4, PT ;  /* 0x0000000449007c0c */ /* 0x000fe4000bf26270 */
[----:B------:R-:W-:Y:S02]  /*1c00*/  PRMT R114, RZ, 0x7610, R114 ;  /* 0x00007610ff727816 */ /* 0x000fe40000000072 */
[----:B------:R-:W-:-:S07]  /*1c10*/  PRMT R117, RZ, 0x7610, R117 ;  /* 0x00007610ff757816 */ /* 0x000fce0000000075 */
[----:B------:R0:W2:Y:S01]  /*1c20*/  @!P0 LDG.E.U16 R114, [R28.64] ;  /* 0x000000061c728981 */ /* 0x0000a2000c1e1500 */
[----:B------:R-:W-:Y:S02]  /*1c30*/  ISETP.GE.AND P0, PT, R71, UR4, PT ;  /* 0x0000000447007c0c */ /* 0x000fe4000bf06270 */
[----:B------:R-:W-:Y:S01]  /*1c40*/  PRMT R119, RZ, 0x7610, R119 ;  /* 0x00007610ff777816 */ /* 0x000fe20000000077 */
[----:B0-----:R-:W-:-:S05]  /*1c50*/  IMAD.WIDE R28, R56, 0x2, R100 ;  /* 0x00000002381c7825 */ /* 0x001fca00078e0264 */
[----:B------:R0:W3:Y:S01]  /*1c60*/  @!P1 LDG.E.U16 R117, [R28.64] ;  /* 0x000000061c759981 */ /* 0x0000e2000c1e1500 */
[----:B------:R-:W-:Y:S02]  /*1c70*/  ISETP.GE.AND P1, PT, R70, UR4, PT ;  /* 0x0000000446007c0c */ /* 0x000fe4000bf26270 */
[----:B------:R-:W-:Y:S01]  /*1c80*/  PRMT R118, RZ, 0x7610, R118 ;  /* 0x00007610ff767816 */ /* 0x000fe20000000076 */
[----:B0-----:R-:W-:-:S05]  /*1c90*/  IMAD.WIDE R28, R55, 0x2, R100 ;  /* 0x00000002371c7825 */ /* 0x001fca00078e0264 */
[----:B------:R0:W4:Y:S01]  /*1ca0*/  @!P0 LDG.E.U16 R119, [R28.64] ;  /* 0x000000061c778981 */ /* 0x000122000c1e1500 */
[----:B------:R-:W-:Y:S01]  /*1cb0*/  ISETP.GE.AND P0, PT, R69, UR4, PT ;  /* 0x0000000445007c0c */ /* 0x000fe2000bf06270 */
[----:B0-----:R-:W-:-:S05]  /*1cc0*/  IMAD.WIDE R28, R54, 0x2, R100 ;  /* 0x00000002361c7825 */ /* 0x001fca00078e0264 */
[----:B------:R0:W5:Y:S01]  /*1cd0*/  @!P1 LDG.E.U16 R118, [R28.64] ;  /* 0x000000061c769981 */ /* 0x000162000c1e1500 */
[----:B------:R-:W-:Y:S02]  /*1ce0*/  ISETP.GE.AND P1, PT, R68, UR4, PT ;  /* 0x0000000444007c0c */ /* 0x000fe4000bf26270 */
[----:B------:R-:W-:Y:S02]  /*1cf0*/  PRMT R116, RZ, 0x7610, R116 ;  /* 0x00007610ff747816 */ /* 0x000fe40000000074 */
[----:B------:R-:W-:Y:S01]  /*1d00*/  PRMT R115, RZ, 0x7610, R115 ;  /* 0x00007610ff737816 */ /* 0x000fe20000000073 */
[----:B0-----:R-:W-:-:S05]  /*1d10*/  IMAD.WIDE R28, R53, 0x2, R100 ;  /* 0x00000002351c7825 */ /* 0x001fca00078e0264 */
[----:B------:R0:W5:Y:S01]  /*1d20*/  @!P0 LDG.E.U16 R116, [R28.64] ;  /* 0x000000061c748981 */ /* 0x000162000c1e1500 */
[----:B------:R-:W-:Y:S02]  /*1d30*/  ISETP.GE.AND P2, PT, R66, UR4, PT ;  /* 0x0000000442007c0c */ /* 0x000fe4000bf46270 */
[----:B------:R-:W-:Y:S01]  /*1d40*/  ISETP.GE.AND P3, PT, R9, UR4, PT ;  /* 0x0000000409007c0c */ /* 0x000fe2000bf66270 */
[----:B0-----:R-:W-:-:S05]  /*1d50*/  IMAD.WIDE R28, R52, 0x2, R100 ;  /* 0x00000002341c7825 */ /* 0x001fca00078e0264 */
[----:B------:R0:W5:Y:S01]  /*1d60*/  @!P1 LDG.E.U16 R115, [R28.64] ;  /* 0x000000061c739981 */ /* 0x000162000c1e1500 */
[----:B------:R-:W-:Y:S01]  /*1d70*/  ISETP.GE.AND P1, PT, R67, UR4, PT ;  /* 0x0000000443007c0c */ /* 0x000fe2000bf26270 */
[--C-:B------:R-:W-:Y:S01]  /*1d80*/  IMAD.WIDE R34, R51, 0x2, R100.reuse ;  /* 0x0000000233227825 */ /* 0x100fe200078e0264 */
[----:B------:R-:W-:Y:S02]  /*1d90*/  ISETP.GE.AND P4, PT, R10, UR4, PT ;  /* 0x000000040a007c0c */ /* 0x000fe4000bf86270 */
[----:B------:R-:W-:Y:S01]  /*1da0*/  ISETP.GE.AND P0, PT, R11, UR4, PT ;  /* 0x000000040b007c0c */ /* 0x000fe2000bf06270 */
[----:B------:R-:W-:Y:S01]  /*1db0*/  IMAD.WIDE R32, R22, 0x2, R100 ;  /* 0x0000000216207825 */ /* 0x000fe200078e0264 */
[----:B------:R-:W-:Y:S02]  /*1dc0*/  PRMT R30, RZ, 0x7610, R30 ;  /* 0x00007610ff1e7816 */ /* 0x000fe4000000001e */
[----:B0-----:R-:W-:Y:S01]  /*1dd0*/  PRMT R28, RZ, 0x7610, R28 ;  /* 0x00007610ff1c7816 */ /* 0x001fe2000000001c */
[----:B------:R-:W-:Y:S01]  /*1de0*/  IMAD.WIDE R36, R50, 0x2, R100 ;  /* 0x0000000232247825 */ /* 0x000fe200078e0264 */
[----:B------:R-:W-:-:S02]  /*1df0*/  PRMT R29, RZ, 0x7610, R29 ;  /* 0x00007610ff1d7816 */ /* 0x000fc4000000001d */
[----:B------:R-:W-:Y:S02]  /*1e00*/  PRMT R31, RZ, 0x7610, R31 ;  /* 0x00007610ff1f7816 */ /* 0x000fe4000000001f */
[----:B------:R0:W5:Y:S01]  /*1e10*/  @!P1 LDG.E.U16 R28, [R34.64] ;  /* 0x00000006221c9981 */ /* 0x000162000c1e1500 */
[----:B------:R-:W-:-:S03]  /*1e20*/  ISETP.GE.AND P1, PT, R12, UR4, PT ;  /* 0x000000040c007c0c */ /* 0x000fc6000bf26270 */
[----:B------:R1:W5:Y:S01]  /*1e30*/  @!P2 LDG.E.U16 R29, [R32.64] ;  /* 0x00000006201da981 */ /* 0x000362000c1e1500 */
[----:B------:R-:W-:-:S03]  /*1e40*/  ISETP.GE.AND P2, PT, R13, UR4, PT ;  /* 0x000000040d007c0c */ /* 0x000fc6000bf46270 */
[----:B------:R1:W5:Y:S01]  /*1e50*/  @!P3 LDG.E.U16 R30, [R36.64] ;  /* 0x00000006241eb981 */ /* 0x000362000c1e1500 */
[----:B------:R-:W-:Y:S01]  /*1e60*/  ISETP.GE.AND P3, PT, R14, UR4, PT ;  /* 0x000000040e007c0c */ /* 0x000fe2000bf66270 */
[----:B0-----:R-:W-:Y:S01]  /*1e70*/  IMAD.WIDE R34, R49, 0x2, R100 ;  /* 0x0000000231227825 */ /* 0x001fe200078e0264 */
[----:B-1----:R-:W-:-:S04]  /*1e80*/  PRMT R32, RZ, 0x7610, R32 ;  /* 0x00007610ff207816 */ /* 0x002fc80000000020 */
[----:B------:R0:W5:Y:S01]  /*1e90*/  @!P4 LDG.E.U16 R31, [R34.64] ;  /* 0x00000006221fc981 */ /* 0x000162000c1e1500 */
[----:B------:R-:W-:Y:S01]  /*1ea0*/  IMAD.WIDE R36, R48, 0x2, R100 ;  /* 0x0000000230247825 */ /* 0x000fe200078e0264 */
[----:B------:R-:W-:Y:S02]  /*1eb0*/  PRMT R33, RZ, 0x7610, R33 ;  /* 0x00007610ff217816 */ /* 0x000fe40000000021 */
[----:B------:R-:W-:Y:S02]  /*1ec0*/  ISETP.GE.AND P4, PT, R16, UR4, PT ;  /* 0x0000000410007c0c */ /* 0x000fe4000bf86270 */
[----:B------:R1:W5:Y:S01]  /*1ed0*/  @!P0 LDG.E.U16 R32, [R36.64] ;  /* 0x0000000624208981 */ /* 0x000362000c1e1500 */
[----:B------:R-:W-:Y:S01]  /*1ee0*/  ISETP.GE.AND P0, PT, R15, UR4, PT ;  /* 0x000000040f007c0c */ /* 0x000fe2000bf06270 */
[----:B------:R-:W-:Y:S01]  /*1ef0*/  IMAD.WIDE R38, R26, 0x2, R100 ;  /* 0x000000021a267825 */ /* 0x000fe200078e0264 */
[----:B0-----:R-:W-:Y:S02]  /*1f00*/  PRMT R34, RZ, 0x7610, R34 ;  /* 0x00007610ff227816 */ /* 0x001fe40000000022 */
[----:B------:R-:W-:Y:S01]  /*1f10*/  PRMT R35, RZ, 0x7610, R35 ;  /* 0x00007610ff237816 */ /* 0x000fe20000000023 */
[----:B------:R-:W-:-:S03]  /*1f20*/  IMAD.WIDE R40, R25, 0x2, R100 ;  /* 0x0000000219287825 */ /* 0x000fc600078e0264 */
[----:B------:R0:W5:Y:S01]  /*1f30*/  @!P2 LDG.E.U16 R34, [R38.64] ;  /* 0x000000062622a981 */ /* 0x000162000c1e1500 */
[----:B-1----:R-:W-:-:S03]  /*1f40*/  IMAD.WIDE R36, R27, 0x2, R100 ;  /* 0x000000021b247825 */ /* 0x002fc600078e0264 */
[----:B------:R1:W5:Y:S04]  /*1f50*/  @!P3 LDG.E.U16 R35, [R40.64] ;  /* 0x000000062823b981 */ /* 0x000368000c1e1500 */
[----:B------:R1:W5:Y:S01]  /*1f60*/  @!P1 LDG.E.U16 R33, [R36.64] ;  /* 0x0000000624219981 */ /* 0x000362000c1e1500 */
[----:B0-----:R-:W-:-:S04]  /*1f70*/  IMAD.WIDE R38, R24, 0x2, R100 ;  /* 0x0000000218267825 */ /* 0x001fc800078e0264 */
[----:B-1----:R-:W-:Y:S01]  /*1f80*/  IMAD.WIDE R40, R21, 0x2, R100 ;  /* 0x0000000215287825 */ /* 0x002fe200078e0264 */
[----:B------:R-:W-:Y:S02]  /*1f90*/  PRMT R36, RZ, 0x7610, R36 ;  /* 0x00007610ff247816 */ /* 0x000fe40000000024 */
[----:B------:R-:W-:-:S04]  /*1fa0*/  PRMT R37, RZ, 0x7610, R37 ;  /* 0x00007610ff257816 */ /* 0x000fc80000000025 */
[----:B------:R0:W5:Y:S04]  /*1fb0*/  @!P0 LDG.E.U16 R36, [R38.64] ;  /* 0x0000000626248981 */ /* 0x000168000c1e1500 */
[----:B------:R1:W5:Y:S04]  /*1fc0*/  @!P4 LDG.E.U16 R37, [R40.64] ;  /* 0x000000062825c981 */ /* 0x000368000c1e1500 */
[----:B------:R-:W-:Y:S01]  /*1fd0*/  BAR.SYNC.DEFER_BLOCKING 0x0 ;  /* 0x0000000000007b1d */ /* 0x000fe20000010000 */
[----:B------:R-:W-:Y:S02]  /*1fe0*/  LOP3.LUT R79, R79, R78, RZ, 0x3c, !PT ;  /* 0x0000004e4f4f7212 */ /* 0x000fe400078e3cff */
[----:B------:R-:W-:-:S02]  /*1ff0*/  ISETP.GE.AND P1, PT, R72, UR4, PT ;  /* 0x0000000448007c0c */ /* 0x000fc4000bf26270 */
[----:B------:R-:W-:Y:S02]  /*2000*/  LOP3.LUT R78, R79, R78, RZ, 0x3c, !PT ;  /* 0x0000004e4f4e7212 */ /* 0x000fe400078e3cff */
[----:B------:R-:W-:Y:S02]  /*2010*/  LOP3.LUT R81, R81, R80, RZ, 0x3c, !PT ;  /* 0x0000005051517212 */ /* 0x000fe400078e3cff */
[----:B------:R-:W-:Y:S02]  /*2020*/  LOP3.LUT R79, R79, R78, RZ, 0x3c, !PT ;  /* 0x0000004e4f4f7212 */ /* 0x000fe400078e3cff */
[----:B------:R-:W-:Y:S02]  /*2030*/  LOP3.LUT R80, R81, R80, RZ, 0x3c, !PT ;  /* 0x0000005051507212 */ /* 0x000fe400078e3cff */
[----:B0-----:R-:W-:Y:S01]  /*2040*/  PRMT R39, RZ, 0x7610, R39 ;  /* 0x00007610ff277816 */ /* 0x001fe20000000027 */
[----:B-1----:R-:W-:Y:S01]  /*2050*/  IMAD.WIDE R40, R20, 0x2, R78 ;  /* 0x0000000214287825 */ /* 0x002fe200078e024e */
[----:B------:R-:W-:-:S02]  /*2060*/  PRMT R38, RZ, 0x7610, R38 ;  /* 0x00007610ff267816 */ /* 0x000fc40000000026 */
[----:B------:R-:W-:Y:S01]  /*2070*/  LOP3.LUT R83, R83, R82, RZ, 0x3c, !PT ;  /* 0x0000005253537212 */ /* 0x000fe200078e3cff */
[C---:B------:R-:W-:Y:S01]  /*2080*/  IMAD.WIDE R42, R20.reuse, 0x2, R76 ;  /* 0x00000002142a7825 */ /* 0x040fe200078e024c */
[----:B------:R-:W-:Y:S02]  /*2090*/  LOP3.LUT R81, R81, R80, RZ, 0x3c, !PT ;  /* 0x0000005051517212 */ /* 0x000fe400078e3cff */
[C---:B------:R-:W-:Y:S01]  /*20a0*/  LOP3.LUT R82, R83.reuse, R82, RZ, 0x3c, !PT ;  /* 0x0000005253527212 */ /* 0x040fe200078e3cff */
[----:B------:R0:W5:Y:S03]  /*20b0*/  @!P1 LDG.E.U16 R39, [R40.64] ;  /* 0x0000000628279981 */ /* 0x000166000c1e1500 */
[----:B------:R-:W-:Y:S01]  /*20c0*/  LOP3.LUT R83, R83, R82, RZ, 0x3c, !PT ;  /* 0x0000005253537212 */ /* 0x000fe200078e3cff */
[----:B------:R1:W5:Y:S01]  /*20d0*/  @!P1 LDG.E.U16 R38, [R42.64] ;  /* 0x000000062a269981 */ /* 0x000362000c1e1500 */
[----:B0-----:R-:W-:Y:S01]  /*20e0*/  PRMT R40, RZ, 0x7610, R40 ;  /* 0x00007610ff287816 */ /* 0x001fe20000000028 */
[----:B-1----:R-:W-:Y:S01]  /*20f0*/  IMAD.WIDE R42, R20, 0x2, R80 ;  /* 0x00000002142a7825 */ /* 0x002fe200078e0250 */
[----:B------:R-:W-:-:S04]  /*2100*/  PRMT R41, RZ, 0x7610, R41 ;  /* 0x00007610ff297816 */ /* 0x000fc80000000029 */
[----:B------:R0:W5:Y:S01]  /*2110*/  @!P1 LDG.E.U16 R40, [R42.64] ;  /* 0x000000062a289981 */ /* 0x000162000c1e1500 */
[----:B------:R-:W-:-:S04]  /*2120*/  IMAD.WIDE R110, R20, 0x2, R84 ;  /* 0x00000002146e7825 */ /* 0x000fc800078e0254 */
[----:B0-----:R-:W-:-:S05]  /*2130*/  IMAD.WIDE R42, R20, 0x2, R82 ;  /* 0x00000002142a7825 */ /* 0x001fca00078e0252 */
[----:B------:R0:W5:Y:S02]  /*2140*/  @!P1 LDG.E.U16 R41, [R42.64] ;  /* 0x000000062a299981 */ /* 0x000164000c1e1500 */
[----:B0-----:R-:W-:Y:S02]  /*2150*/  PRMT R42, RZ, 0x7610, R42 ;  /* 0x00007610ff2a7816 */ /* 0x001fe4000000002a */
        /* <DEDUP_REMOVED lines=14> */
[-C--:B------:R-:W-:Y:S01]  /*2240*/  LOP3.LUT R103, R103, R102.reuse, RZ, 0x3c, !PT ;  /* 0x0000006667677212 */ /* 0x080fe200078e3cff */
[C---:B0-----:R-:W-:Y:S02]  /*2250*/  IMAD.WIDE R120, R20.reuse, 0x2, R94 ;  /* 0x0000000214787825 */ /* 0x041fe400078e025e */
[----:B--2---:R0:W-:Y:S04]  /*2260*/  STS.U16 [R3], R114 ;  /* 0x0000007203007388 */ /* 0x0041e80000000400 */
[----:B------:R1:W2:Y:S01]  /*2270*/  @!P1 LDG.E.U16 R113, [R120.64] ;  /* 0x0000000678719981 */ /* 0x0002a2000c1e1500 */
[----:B------:R-:W-:Y:S02]  /*2280*/  LOP3.LUT R102, R103, R102, RZ, 0x3c, !PT ;  /* 0x0000006667667212 */ /* 0x000fe400078e3cff */
[----:B0-----:R-:W-:Y:S01]  /*2290*/  PRMT R114, RZ, 0x7610, R114 ;  /* 0x00007610ff727816 */ /* 0x001fe20000000072 */
[----:B-1----:R-:W-:Y:S01]  /*22a0*/  IMAD.WIDE R120, R20, 0x2, R96 ;  /* 0x0000000214787825 */ /* 0x002fe200078e0260 */
[----:B---3--:R0:W-:Y:S01]  /*22b0*/  STS.U16 [R3+0x100], R117 ;  /* 0x0001007503007388 */ /* 0x0081e20000000400 */
[----:B------:R-:W-:-:S03]  /*22c0*/  LOP3.LUT R105, R105, R104, RZ, 0x3c, !PT ;  /* 0x0000006869697212 */ /* 0x000fc600078e3cff */
[----:B------:R1:W3:Y:S01]  /*22d0*/  @!P1 LDG.E.U16 R114, [R120.64] ;  /* 0x0000000678729981 */ /* 0x0002e2000c1e1500 */
[----:B------:R-:W-:Y:S02]  /*22e0*/  LOP3.LUT R103, R103, R102, RZ, 0x3c, !PT ;  /* 0x0000006667677212 */ /* 0x000fe400078e3cff */
[----:B0-----:R-:W-:Y:S01]  /*22f0*/  PRMT R117, RZ, 0x7610, R117 ;  /* 0x00007610ff757816 */ /* 0x001fe20000000075 */
[----:B-1----:R-:W-:Y:S01]  /*2300*/  IMAD.WIDE R120, R20, 0x2, R98 ;  /* 0x0000000214787825 */ /* 0x002fe200078e0262 */
[----:B------:R-:W-:Y:S01]  /*2310*/  LOP3.LUT R104, R105, R104, RZ, 0x3c, !PT ;  /* 0x0000006869687212 */ /* 0x000fe200078e3cff */
[----:B----4-:R0:W-:Y:S01]  /*2320*/  STS.U16 [R3+0x200], R119 ;  /* 0x0002007703007388 */ /* 0x0101e20000000400 */
[----:B------:R-:W-:-:S03]  /*2330*/  LOP3.LUT R107, R107, R106, RZ, 0x3c, !PT ;  /* 0x0000006a6b6b7212 */ /* 0x000fc600078e3cff */
[----:B------:R1:W4:Y:S01]  /*2340*/  @!P1 LDG.E.U16 R117, [R120.64] ;  /* 0x0000000678759981 */ /* 0x000322000c1e1500 */
[----:B------:R-:W-:Y:S02]  /*2350*/  LOP3.LUT R105, R105, R104, RZ, 0x3c, !PT ;  /* 0x0000006869697212 */ /* 0x000fe400078e3cff */
[----:B0-----:R-:W-:Y:S01]  /*2360*/  PRMT R119, RZ, 0x7610, R119 ;  /* 0x00007610ff777816 */ /* 0x001fe20000000077 */
[----:B-1----:R-:W-:Y:S01]  /*2370*/  IMAD.WIDE R120, R20, 0x2, R102 ;  /* 0x0000000214787825 */ /* 0x002fe200078e0266 */
[----:B------:R-:W-:Y:S01]  /*2380*/  LOP3.LUT R106, R107, R106, RZ, 0x3c, !PT ;  /* 0x0000006a6b6a7212 */ /* 0x000fe200078e3cff */
[----:B-----5:R0:W-:Y:S01]  /*2390*/  STS.U16 [R3+0x300], R118 ;  /* 0x0003007603007388 */ /* 0x0201e20000000400 */
[----:B------:R-:W-:-:S03]  /*23a0*/  LOP3.LUT R109, R109, R108, RZ, 0x3c, !PT ;  /* 0x0000006c6d6d7212 */ /* 0x000fc600078e3cff */
[----:B------:R1:W5:Y:S01]  /*23b0*/  @!P1 LDG.E.U16 R119, [R120.64] ;  /* 0x0000000678779981 */ /* 0x000362000c1e1500 */
[----:B------:R-:W-:Y:S02]  /*23c0*/  LOP3.LUT R107, R107, R106, RZ, 0x3c, !PT ;  /* 0x0000006a6b6b7212 */ /* 0x000fe400078e3cff */
[----:B0-----:R-:W-:Y:S01]  /*23d0*/  PRMT R118, RZ, 0x7610, R118 ;  /* 0x00007610ff767816 */ /* 0x001fe20000000076 */
[----:B-1----:R-:W-:Y:S01]  /*23e0*/  IMAD.WIDE R120, R20, 0x2, R104 ;  /* 0x0000000214787825 */ /* 0x002fe200078e0268 */
[C---:B------:R-:W-:Y:S02]  /*23f0*/  LOP3.LUT R108, R109.reuse, R108, RZ, 0x3c, !PT ;  /* 0x0000006c6d6c7212 */ /* 0x040fe400078e3cff */
[----:B------:R-:W-:Y:S02]  /*2400*/  PRMT R122, RZ, 0x7610, R122 ;  /* 0x00007610ff7a7816 */ /* 0x000fe4000000007a */
[----:B------:R0:W5:Y:S01]  /*2410*/  @!P1 LDG.E.U16 R118, [R120.64] ;  /* 0x0000000678769981 */ /* 0x000162000c1e1500 */
[----:B------:R-:W-:-:S02]  /*2420*/  LOP3.LUT R109, R109, R108, RZ, 0x3c, !PT ;  /* 0x0000006c6d6d7212 */ /* 0x000fc400078e3cff */
[----:B------:R-:W-:Y:S01]  /*2430*/  PRMT R123, RZ, 0x7610, R123 ;  /* 0x00007610ff7b7816 */ /* 0x000fe2000000007b */
[----:B0-----:R-:W-:-:S05]  /*2440*/  IMAD.WIDE R120, R20, 0x2, R106 ;  /* 0x0000000214787825 */ /* 0x001fca00078e026a */
[----:B------:R0:W5:Y:S02]  /*2450*/  @!P1 LDG.E.U16 R122, [R120.64] ;  /* 0x00000006787a9981 */ /* 0x000164000c1e1500 */
[----:B0-----:R-:W-:-:S05]  /*2460*/  IMAD.WIDE R120, R20, 0x2, R108 ;  /* 0x0000000214787825 */ /* 0x001fca00078e026c */
[----:B------:R-:W5:Y:S04]  /*2470*/  @!P1 LDG.E.U16 R123, [R120.64] ;  /* 0x00000006787b9981 */ /* 0x000f68000c1e1500 */
[----:B------:R-:W-:Y:S04]  /*2480*/  STS.U16 [R3+0x400], R116 ;  /* 0x0004007403007388 */ /* 0x000fe80000000400 */
        /* <DEDUP_REMOVED lines=14> */
[----:B--2---:R-:W-:Y:S04]  /*2570*/  STS.U16 [R58+0x1900], R113 ;  /* 0x001900713a007388 */ /* 0x004fe80000000400 */
[----:B------:R-:W-:Y:S04]  /*2580*/  STS.U16 [R59+0x1200], R40 ;  /* 0x001200283b007388 */ /* 0x000fe80000000400 */
[----:B---3--:R-:W-:Y:S04]  /*2590*/  STS.U16 [R59+0x1a00], R114 ;  /* 0x001a00723b007388 */ /* 0x008fe80000000400 */
[----:B------:R-:W-:Y:S04]  /*25a0*/  STS.U16 [R60+0x1300], R41 ;  /* 0x001300293c007388 */ /* 0x000fe80000000400 */
[----:B----4-:R-:W-:Y:S04]  /*25b0*/  STS.U16 [R60+0x1b00], R117 ;  /* 0x001b00753c007388 */ /* 0x010fe80000000400 */
[----:B------:R-:W-:Y:S04]  /*25c0*/  STS.U16 [R61+0x1400], R42 ;  /* 0x0014002a3d007388 */ /* 0x000fe80000000400 */
[----:B-----5:R-:W-:Y:S04]  /*25d0*/  STS.U16 [R61+0x1c00], R119 ;  /* 0x001c00773d007388 */ /* 0x020fe80000000400 */
[----:B------:R-:W-:Y:S04]  /*25e0*/  STS.U16 [R62+0x1500], R43 ;  /* 0x0015002b3e007388 */ /* 0x000fe80000000400 */
[----:B------:R-:W-:Y:S04]  /*25f0*/  STS.U16 [R62+0x1d00], R118 ;  /* 0x001d00763e007388 */ /* 0x000fe80000000400 */
[----:B------:R-:W-:Y:S04]  /*2600*/  STS.U16 [R63+0x1600], R110 ;  /* 0x0016006e3f007388 */ /* 0x000fe80000000400 */
[----:B------:R-:W-:Y:S04]  /*2610*/  STS.U16 [R63+0x1e00], R122 ;  /* 0x001e007a3f007388 */ /* 0x000fe80000000400 */
[----:B------:R-:W-:Y:S04]  /*2620*/  STS.U16 [R64+0x1700], R111 ;  /* 0x0017006f40007388 */ /* 0x000fe80000000400 */
[----:B------:R-:W-:Y:S04]  /*2630*/  STS.U16 [R64+0x1f00], R123 ;  /* 0x001f007b40007388 */ /* 0x000fe80000000400 */
[----:B------:R-:W-:Y:S06]  /*2640*/  BAR.SYNC.DEFER_BLOCKING 0x0 ;  /* 0x0000000000007b1d */ /* 0x000fec0000010000 */
[----:B------:R-:W-:Y:S04]  /*2650*/  LDSM.16.MT88.4 R28, [R0] ;  /* 0x00000000001c783b */ /* 0x000fe80000004200 */
[----:B------:R-:W0:Y:S04]  /*2660*/  LDSM.16.M88.4 R36, [R2+0x1000] ;  /* 0x001000000224783b */ /* 0x000e280000000200 */
[----:B------:R-:W1:Y:S04]  /*2670*/  LDSM.16.MT88.4 R40, [R0+0x200] ;  /* 0x000200000028783b */ /* 0x000e680000004200 */
[----:B------:R-:W-:Y:S01]  /*2680*/  LDSM.16.M88.4 R32, [R65+0x1000] ;  /* 0x001000004120783b */ /* 0x000fe20000000200 */
[----:B0-----:R-:W-:Y:S03]  /*2690*/  HMMA.16816.F32 R44, R28, R36, R44 ;  /* 0x000000241c2c723c */ /* 0x001fe6000000182c */
[----:B------:R-:W0:Y:S11]  /*26a0*/  LDSM.16.MT88.4 R28, [R0+0x400] ;  /* 0x00040000001c783b */ /* 0x000e360000004200 */
[----:B------:R-:W-:Y:S10]  /*26b0*/  @!UPT UIADD3 URZ, URZ, URZ, URZ ;  /* 0x0000003f3f3ff290 */ /* 0x000ff4000fffe03f */
[----:B-1----:R-:W-:Y:S01]  /*26c0*/  HMMA.16816.F32 R44, R40, R38, R44 ;  /* 0x00000026282c723c */ /* 0x002fe2000000182c */
[----:B------:R-:W1:Y:S04]  /*26d0*/  LDSM.16.MT88.4 R36, [R0+0x600] ;  /* 0x000600000024783b */ /* 0x000e680000004200 */
[----:B------:R-:W-:Y:S11]  /*26e0*/  LDSM.16.M88.4 R40, [R2+0x1080] ;  /* 0x001080000228783b */ /* 0x000ff60000000200 */
[----:B------:R-:W-:Y:S08]  /*26f0*/  @!UPT UIADD3 URZ, URZ, URZ, URZ ;  /* 0x0000003f3f3ff290 */ /* 0x000ff0000fffe03f */
[----:B0-----:R-:W-:Y:S01]  /*2700*/  HMMA.16816.F32 R44, R28, R32, R44 ;  /* 0x000000201c2c723c */ /* 0x001fe2000000182c */
[----:B------:R-:W0:Y:S11]  /*2710*/  LDSM.16.MT88.4 R28, [R0+0x800] ;  /* 0x00080000001c783b */ /* 0x000e360000004200 */
[----:B------:R-:W-:Y:S11]  /*2720*/  @!UPT UIADD3 URZ, URZ, URZ, URZ ;  /* 0x0000003f3f3ff290 */ /* 0x000ff6000fffe03f */
[----:B------:R-:W-:Y:S01]  /*2730*/  @!UPT UIADD3 URZ, URZ, URZ, URZ ;  /* 0x0000003f3f3ff290 */ /* 0x000fe2000fffe03f */
        /* <DEDUP_REMOVED lines=9> */
[----:B------:R-:W1:Y:S01]  /*27d0*/  LDSM.16.MT88.4 R32, [R0+0xe00] ;  /* 0x000e00000020783b */ /* 0x000e620000004200 */
[----:B------:R-:W-:Y:S11]  /*27e0*/  IADD3 R57, R57, -0x1, RZ ;  /* 0xffffffff39397810 */ /* 0x000ff60007ffe0ff */
[----:B------:R-:W-:Y:S11]  /*27f0*/  @!UPT UIADD3 URZ, URZ, URZ, URZ ;  /* 0x0000003f3f3ff290 */ /* 0x000ff6000fffe03f */
[----:B0-----:R-:W-:Y:S01]  /*2800*/  HMMA.16816.F32 R28, R36, R44, R28 ;  /* 0x0000002c241c723c */ /* 0x001fe2000000181c */
[----:B------:R-:W-:Y:S01]  /*2810*/  ISETP.NE.U32.AND P0, PT, R57, RZ, PT ;  /* 0x000000ff3900720c */ /* 0x000fe20003f05070 */
[----:B------:R-:W-:Y:S01]  /*2820*/  IMAD.WIDE R40, R18, 0x2, R106 ;  /* 0x0000000212287825 */ /* 0x000fe200078e026a */
[----:B------:R-:W-:-:S03]  /*2830*/  UIADD3 UR4, UR4, -0x80, URZ ;  /* 0xffffff8004047890 */ /* 0x000fc6000fffe03f */
[----:B------:R-:W-:Y:S02]  /*2840*/  IMAD.MOV.U32 R107, RZ, RZ, R40 ;  /* 0x000000ffff6b7224 */ /* 0x000fe400078e0028 */
[----:B------:R-:W-:Y:S02]  /*2850*/  IMAD.MOV.U32 R106, RZ, RZ, R41 ;  /* 0x000000ffff6a7224 */ /* 0x000fe400078e0029 */
[----:B------:R-:W-:-:S04]  /*2860*/  IMAD.WIDE R110, R18, 0x2, R108 ;  /* 0x00000002126e7825 */ /* 0x000fc800078e026c */
[----:B------:R-:W-:-:S04]  /*2870*/  IMAD.WIDE R42, R18, 0x2, R104 ;  /* 0x00000002122a7825 */ /* 0x000fc800078e0268 */
[----:B------:R-:W-:-:S06]  /*2880*/  IMAD.WIDE R40, R18, 0x2, R102 ;  /* 0x0000000212287825 */ /* 0x000fcc00078e0266 */
[----:B-1----:R-:W-:Y:S01]  /*2890*/  HMMA.16816.F32 R44, R32, R46, R28 ;  /* 0x0000002e202c723c */ /* 0x002fe2000000181c */
[----:B------:R-:W-:-:S06]  /*28a0*/  IMAD.WIDE R36, R18, 0x2, R82 ;  /* 0x0000000212247825 */ /* 0x000fcc00078e0252 */
[----:B------:R-:W-:-:S04]  /*28b0*/  IMAD.WIDE R28, R18, 0x2, R80 ;  /* 0x00000002121c7825 */ /* 0x000fc800078e0250 */
[----:B------:R-:W-:Y:S02]  /*28c0*/  IMAD.MOV.U32 R81, RZ, RZ, R28 ;  /* 0x000000ffff517224 */ /* 0x000fe400078e001c */
[----:B------:R-:W-:Y:S02]  /*28d0*/  IMAD.MOV.U32 R80, RZ, RZ, R29 ;  /* 0x000000ffff507224 */ /* 0x000fe400078e001d */
[----:B------:R-:W-:-:S04]  /*28e0*/  IMAD.WIDE R28, R18, 0x2, R78 ;  /* 0x00000002121c7825 */ /* 0x000fc800078e024e */
[----:B------:R-:W-:Y:S02]  /*28f0*/  IMAD.MOV.U32 R109, RZ, RZ, R110 ;  /* 0x000000ffff6d7224 */ /* 0x000fe400078e006e */
[----:B------:R-:W-:Y:S02]  /*2900*/  IMAD.MOV.U32 R108, RZ, RZ, R111 ;  /* 0x000000ffff6c7224 */ /* 0x000fe400078e006f */
[----:B------:R-:W-:Y:S02]  /*2910*/  IMAD.MOV.U32 R105, RZ, RZ, R42 ;  /* 0x000000ffff697224 */ /* 0x000fe400078e002a */
[----:B------:R-:W-:Y:S02]  /*2920*/  IMAD.MOV.U32 R104, RZ, RZ, R43 ;  /* 0x000000ffff687224 */ /* 0x000fe400078e002b */
[----:B------:R-:W-:-:S04]  /*2930*/  IMAD.WIDE R98, R18, 0x2, R98 ;  /* 0x0000000212627825 */ /* 0x000fc800078e0262 */
[----:B------:R-:W-:-:S04]  /*2940*/  IMAD.WIDE R96, R18, 0x2, R96 ;  /* 0x0000000212607825 */ /* 0x000fc800078e0260 */
[----:B------:R-:W-:Y:S02]  /*2950*/  IMAD.MOV.U32 R103, RZ, RZ, R40 ;  /* 0x000000ffff677224 */ /* 0x000fe400078e0028 */
[----:B------:R-:W-:Y:S02]  /*2960*/  IMAD.MOV.U32 R102, RZ, RZ, R41 ;  /* 0x000000ffff667224 */ /* 0x000fe400078e0029 */
[----:B------:R-:W-:-:S04]  /*2970*/  IMAD.WIDE R94, R18, 0x2, R94 ;  /* 0x00000002125e7825 */ /* 0x000fc800078e025e */
[----:B------:R-:W-:-:S04]  /*2980*/  IMAD.WIDE R92, R18, 0x2, R92 ;  /* 0x00000002125c7825 */ /* 0x000fc800078e025c */
[----:B------:R-:W-:-:S04]  /*2990*/  IMAD.WIDE R90, R18, 0x2, R90 ;  /* 0x00000002125a7825 */ /* 0x000fc800078e025a */
[----:B------:R-:W-:-:S04]  /*29a0*/  IMAD.WIDE R88, R18, 0x2, R88 ;  /* 0x0000000212587825 */ /* 0x000fc800078e0258 */
[----:B------:R-:W-:-:S04]  /*29b0*/  IMAD.WIDE R86, R18, 0x2, R86 ;  /* 0x0000000212567825 */ /* 0x000fc800078e0256 */
[----:B------:R-:W-:-:S04]  /*29c0*/  IMAD.WIDE R84, R18, 0x2, R84 ;  /* 0x0000000212547825 */ /* 0x000fc800078e0254 */
[----:B------:R-:W-:Y:S02]  /*29d0*/  IMAD.MOV.U32 R83, RZ, RZ, R36 ;  /* 0x000000ffff537224 */ /* 0x000fe400078e0024 */
[----:B------:R-:W-:Y:S02]  /*29e0*/  IMAD.MOV.U32 R82, RZ, RZ, R37 ;  /* 0x000000ffff527224 */ /* 0x000fe400078e0025 */
[----:B------:R-:W-:-:S04]  /*29f0*/  IMAD.WIDE R76, R18, 0x2, R76 ;  /* 0x00000002124c7825 */ /* 0x000fc800078e024c */
[----:B------:R-:W-:-:S04]  /*2a00*/  IMAD.WIDE R100, R19, 0x2, R100 ;  /* 0x0000000213647825 */ /* 0x000fc800078e0264 */
[----:B------:R-:W-:Y:S02]  /*2a10*/  IMAD.MOV.U32 R79, RZ, RZ, R28 ;  /* 0x000000ffff4f7224 */ /* 0x000fe400078e001c */
[----:B------:R-:W-:Y:S01]  /*2a20*/  IMAD.MOV.U32 R78, RZ, RZ, R29 ;  /* 0x000000ffff4e7224 */ /* 0x000fe200078e001d */
[----:B------:R-:W-:Y:S05]  /*2a30*/  @P0 BRA `(.L_x_1) ;  /* 0xfffff19000000947 */ /* 0x000fea000383ffff */
[----:B------:R-:W-:Y:S02]  /*2a40*/  F2FP.PACK_AB R46, R47, R46 ;  /* 0x0000002e2f2e723e */ /* 0x000fe400000000ff */
[----:B------:R-:W-:Y:S02]  /*2a50*/  F2FP.PACK_AB R44, R45, R44 ;  /* 0x0000002c2d2c723e */ /* 0x000fe400000000ff */
.L_x_0:
[----:B------:R-:W-:Y:S01]  /*2a60*/  BAR.SYNC.DEFER_BLOCKING 0x0 ;  /* 0x0000000000007b1d */ /* 0x000fe20000010000 */
[----:B------:R-:W-:Y:S01]  /*2a70*/  LOP3.LUT R0, R5, 0x1c, R8, 0xf8, !PT ;  /* 0x0000001c05007812 */ /* 0x000fe200078ef808 */
[----:B------:R-:W-:Y:S01]  /*2a80*/  IMAD.SHL.U32 R3, R8, 0x4, RZ ;  /* 0x0000000408037824 */ /* 0x000fe200078e00ff */
[----:B------:R-:W-:Y:S01]  /*2a90*/  LOP3.LUT R6, R6, 0x180, RZ, 0xc0, !PT ;  /* 0x0000018006067812 */ /* 0x000fe200078ec0ff */
[----:B------:R-:W-:Y:S01]  /*2aa0*/  IMAD R2, R7, c[0x0][0x194], RZ ;  /* 0x0000650007027a24 */ /* 0x000fe200078e02ff */
[----:B------:R-:W-:-:S02]  /*2ab0*/  LOP3.LUT R75, R0, 0x2, R75, 0xf8, !PT ;  /* 0x00000002004b7812 */ /* 0x000fc400078ef84b */
[----:B------:R-:W-:Y:S02]  /*2ac0*/  LOP3.LUT R3, R6, 0x7c, R3, 0xf8, !PT ;  /* 0x0000007c06037812 */ /* 0x000fe400078ef803 */
[----:B------:R-:W-:Y:S02]  /*2ad0*/  PRMT R10, R44, 0x7632, R10 ;  /* 0x000076322c0a7816 */ /* 0x000fe4000000000a */
[C---:B------:R-:W-:Y:S02]  /*2ae0*/  LOP3.LUT R5, R75.reuse, 0x40, RZ, 0x3c, !PT ;  /* 0x000000404b057812 */ /* 0x040fe400078e3cff */
[C---:B------:R-:W-:Y:S02]  /*2af0*/  LOP3.LUT R6, R75.reuse, 0x20, RZ, 0x3c, !PT ;  /* 0x000000204b067812 */ /* 0x040fe400078e3cff */
[----:B------:R-:W-:Y:S02]  /*2b00*/  PRMT R12, R46, 0x7632, R12 ;  /* 0x000076322e0c7816 */ /* 0x000fe4000000000c */
[----:B------:R-:W-:-:S02]  /*2b10*/  LOP3.LUT R9, R75, 0x60, RZ, 0x3c, !PT ;  /* 0x000000604b097812 */ /* 0x000fc400078e3cff */
[----:B------:R-:W-:Y:S02]  /*2b20*/  LOP3.LUT R8, R3, 0x60, R8, 0x78, !PT ;  /* 0x0000006003087812 */ /* 0x000fe400078e7808 */
[C---:B------:R-:W-:Y:S02]  /*2b30*/  LOP3.LUT R0, R4.reuse, R74, RZ, 0xfc, !PT ;  /* 0x0000004a04007212 */ /* 0x040fe400078efcff */
[----:B------:R-:W-:Y:S01]  /*2b40*/  ISETP.GE.AND P0, PT, R7, c[0x0][0x178], PT ;  /* 0x00005e0007007a0c */ /* 0x000fe20003f06270 */
[----:B------:R-:W-:Y:S01]  /*2b50*/  STS.U16 [R75], R44 ;  /* 0x0000002c4b007388 */ /* 0x000fe20000000400 */
[----:B------:R-:W-:Y:S01]  /*2b60*/  LOP3.LUT R4, R4, 0x8, R74, 0xfe, !PT ;  /* 0x0000000804047812 */ /* 0x000fe200078efe4a */
[----:B------:R-:W-:Y:S01]  /*2b70*/  IMAD R3, R0, c[0x0][0x198], RZ ;  /* 0x0000660000037a24 */ /* 0x000fe200078e02ff */
[----:B------:R-:W-:Y:S01]  /*2b80*/  LEA R7, P2, R2, c[0x0][0x170], 0x1 ;  /* 0x00005c0002077a11 */ /* 0x000fe200078408ff */
[----:B------:R0:W-:Y:S01]  /*2b90*/  STS.U16 [R5+0x100], R10 ;  /* 0x0001000a05007388 */ /* 0x0001e20000000400 */
[----:B------:R-:W-:Y:S01]  /*2ba0*/  ISETP.LT.AND P1, PT, R0, c[0x0][0x17c], !P0 ;  /* 0x00005f0000007a0c */ /* 0x000fe20004721270 */
[C---:B------:R-:W-:Y:S01]  /*2bb0*/  IMAD R0, R4.reuse, c[0x0][0x198], RZ ;  /* 0x0000660004007a24 */ /* 0x040fe200078e02ff */
[----:B------:R-:W-:Y:S01]  /*2bc0*/  ISETP.LT.AND P0, PT, R4, c[0x0][0x17c], !P0 ;  /* 0x00005f0004007a0c */ /* 0x000fe20004701270 */
[----:B------:R-:W-:Y:S03]  /*2bd0*/  STS.U16 [R6+0x80], R46 ;  /* 0x0000802e06007388 */ /* 0x000fe60000000400 */
[----:B------:R-:W-:Y:S01]  /*2be0*/  LEA R4, P3, R0, R7, 0x1 ;  /* 0x0000000700047211 */ /* 0x000fe200078608ff */
[----:B------:R-:W-:Y:S01]  /*2bf0*/  STS.U16 [R9+0x180], R12 ;  /* 0x0001800c09007388 */ /* 0x000fe20000000400 */
[----:B0-----:R-:W-:-:S03]  /*2c00*/  LEA.HI.X.SX32 R5, R2, c[0x0][0x174], 0x1, P2 ;  /* 0x00005d0002057a11 */ /* 0x001fc600010f0eff */
[----:B------:R-:W-:Y:S01]  /*2c10*/  BAR.SYNC.DEFER_BLOCKING 0x0 ;  /* 0x0000000000007b1d */ /* 0x000fe20000010000 */
[----:B------:R-:W-:-:S04]  /*2c20*/  LEA R2, P2, R3, R7, 0x1 ;  /* 0x0000000703027211 */ /* 0x000fc800078408ff */
[-C--:B------:R-:W-:Y:S02]  /*2c30*/  LEA.HI.X.SX32 R3, R3, R5.reuse, 0x1, P2 ;  /* 0x0000000503037211 */ /* 0x080fe400010f0eff */
[----:B------:R-:W-:Y:S01]  /*2c40*/  LEA.HI.X.SX32 R5, R0, R5, 0x1, P3 ;  /* 0x0000000500057211 */ /* 0x000fe200018f0eff */
[----:B------:R-:W0:Y:S04]  /*2c50*/  LDS R11, [R8] ;  /* 0x00000000080b7984 */ /* 0x000e280000000800 */
[----:B0-----:R0:W-:Y:S01]  /*2c60*/  @P1 STG.E.U16 [R2.64], R11 ;  /* 0x0000000b02001986 */ /* 0x0011e2000c101506 */
[----:B------:R-:W-:Y:S05]  /*2c70*/  @!P0 EXIT ;  /* 0x000000000000894d */ /* 0x000fea0003800000 */
[----:B0-----:R-:W-:-:S05]  /*2c80*/  PRMT R2, R11, 0x7632, R2 ;  /* 0x000076320b027816 */ /* 0x001fca0000000002 */
[----:B------:R-:W-:Y:S01]  /*2c90*/  STG.E.U16 [R4.64], R2 ;  /* 0x0000000204007986 */ /* 0x000fe2000c101506 */
[----:B------:R-:W-:Y:S05]  /*2ca0*/  EXIT ;  /* 0x000000000000794d */ /* 0x000fea0003800000 */
.L_x_2:
[----:B------:R-:W-:-:S00]  /*2cb0*/  BRA `(.L_x_2) ;  /* 0xfffffff000007947 */ /* 0x000fc0000383ffff */
[----:B------:R-:W-:-:S00]  /*2cc0*/  NOP ;  /* 0x0000000000007918 */ /* 0x000fc00000000000 */
        /* <DEDUP_REMOVED lines=11> */
.L_x_3:


//--------------------- .nv.shared.matmul_kernel  --------------------------
	.section	.nv.shared.matmul_kernel,"aw",@nobits
	.sectionflags	@""
	.align	16
